	.target	sm_100a

	.elftype	@"ET_EXEC"


//--------------------- .note.nv.tkinfo           --------------------------
	.section	.note.nv.tkinfo,"",@"SHT_NOTE"
	.sectionflags	@"SHF_NOTE_NV_TKINFO"
	.tkinfo
        /*0018*/ 	.word	0x00000002
        /*0030*/ 	.string	""
        /*0030*/ 	.string	"ptxas"
        /*0030*/ 	.string	"Cuda compilation tools, release 13.0, V13.0.88"
        /*0030*/ 	.string	"Build cuda_13.0.r13.0/compiler.36424714_0"
        /*0030*/ 	.string	"-arch sm_100a -m 64 "



//--------------------- .note.nv.cuinfo           --------------------------
	.section	.note.nv.cuinfo,"",@"SHT_NOTE"
	.sectionflags	@"SHF_NOTE_NV_CUINFO"
        /*0018*/ 	.short	0x0002
        /*001a*/ 	.short	0x0064
        /*001c*/ 	.short	0x0082
	.zero		2


//--------------------- .nv.info                  --------------------------
	.section	.nv.info,"",@"SHT_CUDA_INFO"
	.align	4


	//----- nvinfo : EIATTR_REGCOUNT
	.align		4
        /*0000*/ 	.byte	0x04, 0x2f
        /*0002*/ 	.short	(.L_19 - .L_18)
	.align		4
.L_18:
        /*0004*/ 	.word	index@(_ZN7cutlass13device_kernelINS_4gemm6kernel13GemmUniversalIN4cute5tupleIJiiiiEEENS1_10collective13CollectiveMmaINS1_35MainloopSm100TmaUmmaWarpSpecializedILi6ELi2ELi4ENS5_IJNS4_1CILi1EEESB_SB_EEEEENS5_IJNSA_ILi64EEESE_NSA_ILi128EEEEEENS_10bfloat16_tENS5_IJlSB_lEEESH_NS5_IJSB_llEEENS4_8TiledMMAINS4_8MMA_AtomIJNS4_20SM100_MMA_F16BF16_SSISH_SH_fLi64ELi64ELNS4_4UMMA5MajorE0ELSO_1ELNSN_7ScaleInE0ELSP_0EEEEEENS4_6LayoutISC_NS5_IJNSA_ILi0EEEST_ST_EEEEENS5_IJNS4_10UnderscoreESW_SW_EEEEENS4_13SM90_TMA_LOADENS4_14ComposedLayoutINS4_7SwizzleILi3ELi4ELi3EEENS4_18smem_ptr_flag_bitsILi16EEENSS_INS5_IJNSA_ILi8EEESE_EEENS5_IJSE_SB_EEEEEEEvNS4_8identityESZ_NS10_IS12_S14_NSS_INS5_IJSE_S15_EEENS5_IJSB_SE_EEEEEEEvS1A_EENS_8epilogue10collective18CollectiveEpilogueINS1G_23Sm100TmaWarpSpecializedILi3ELi2ELi16ELb1ELb0EEEJSG_NS5_IJNSS_ISE_SB_EENSS_INSA_ILi32EEESB_EEEEESH_SI_SH_SI_NS1G_6fusion15FusionCallbacksIS1K_NS1P_17LinearCombinationISH_fSH_fLNS_15FloatRoundStyleE2EEESG_S1O_JEEENS4_5SM1004TMEM4LOAD26SM100_TMEM_LOAD_16dp256b4xESZ_NS10_INS11_ILi2ELi4ELi3EEES14_NSS_INS5_IJS15_S1M_EEENS5_IJS1M_SB_EEEEEEENS4_17SM75_U32x4_LDSM_NENS4_14SM90_TMA_STOREES23_NS4_17SM90_U32x4_STSM_NENS4_39AutoVectorizingCopyWithAssumedAlignmentILi128EEEEEEvvEEEEvNT_6ParamsE)
        /*0008*/ 	.word	0x0000004f


	//----- nvinfo : EIATTR_FRAME_SIZE
	.align		4
.L_19:
        /*000c*/ 	.byte	0x04, 0x11
        /*000e*/ 	.short	(.L_21 - .L_20)
	.align		4
.L_20:
        /*0010*/ 	.word	index@($__internal_2_$__cuda_sm10x_tcgen05_guardrail_trap_unallocated_columns_being_dealloced)
        /*0014*/ 	.word	0x00000000


	//----- nvinfo : EIATTR_FRAME_SIZE
	.align		4
.L_21:
        /*0018*/ 	.byte	0x04, 0x11
        /*001a*/ 	.short	(.L_23 - .L_22)
	.align		4
.L_22:
        /*001c*/ 	.word	index@($__internal_1_$__cuda_sm10x_tcgen05_guardrail_trap_phase_invalid_during_alloc)
        /*0020*/ 	.word	0x00000000


	//----- nvinfo : EIATTR_FRAME_SIZE
	.align		4
.L_23:
        /*0024*/ 	.byte	0x04, 0x11
        /*0026*/ 	.short	(.L_25 - .L_24)
	.align		4
.L_24:
        /*0028*/ 	.word	index@($__internal_0_$__cuda_sm10x_tcgen05_guardrail_trap_col_being_dealloced_not_returned_by_alloc)
        /*002c*/ 	.word	0x00000000


	//----- nvinfo : EIATTR_FRAME_SIZE
	.align		4
.L_25:
        /*0030*/ 	.byte	0x04, 0x11
        /*0032*/ 	.short	(.L_27 - .L_26)
	.align		4
.L_26:
        /*0034*/ 	.word	index@(_ZN7cutlass13device_kernelINS_4gemm6kernel13GemmUniversalIN4cute5tupleIJiiiiEEENS1_10collective13CollectiveMmaINS1_35MainloopSm100TmaUmmaWarpSpecializedILi6ELi2ELi4ENS5_IJNS4_1CILi1EEESB_SB_EEEEENS5_IJNSA_ILi64EEESE_NSA_ILi128EEEEEENS_10bfloat16_tENS5_IJlSB_lEEESH_NS5_IJSB_llEEENS4_8TiledMMAINS4_8MMA_AtomIJNS4_20SM100_MMA_F16BF16_SSISH_SH_fLi64ELi64ELNS4_4UMMA5MajorE0ELSO_1ELNSN_7ScaleInE0ELSP_0EEEEEENS4_6LayoutISC_NS5_IJNSA_ILi0EEEST_ST_EEEEENS5_IJNS4_10UnderscoreESW_SW_EEEEENS4_13SM90_TMA_LOADENS4_14ComposedLayoutINS4_7SwizzleILi3ELi4ELi3EEENS4_18smem_ptr_flag_bitsILi16EEENSS_INS5_IJNSA_ILi8EEESE_EEENS5_IJSE_SB_EEEEEEEvNS4_8identityESZ_NS10_IS12_S14_NSS_INS5_IJSE_S15_EEENS5_IJSB_SE_EEEEEEEvS1A_EENS_8epilogue10collective18CollectiveEpilogueINS1G_23Sm100TmaWarpSpecializedILi3ELi2ELi16ELb1ELb0EEEJSG_NS5_IJNSS_ISE_SB_EENSS_INSA_ILi32EEESB_EEEEESH_SI_SH_SI_NS1G_6fusion15FusionCallbacksIS1K_NS1P_17LinearCombinationISH_fSH_fLNS_15FloatRoundStyleE2EEESG_S1O_JEEENS4_5SM1004TMEM4LOAD26SM100_TMEM_LOAD_16dp256b4xESZ_NS10_INS11_ILi2ELi4ELi3EEES14_NSS_INS5_IJS15_S1M_EEENS5_IJS1M_SB_EEEEEEENS4_17SM75_U32x4_LDSM_NENS4_14SM90_TMA_STOREES23_NS4_17SM90_U32x4_STSM_NENS4_39AutoVectorizingCopyWithAssumedAlignmentILi128EEEEEEvvEEEEvNT_6ParamsE)
        /*0038*/ 	.word	0x00000000


	//----- nvinfo : EIATTR_MIN_STACK_SIZE
	.align		4
.L_27:
        /*003c*/ 	.byte	0x04, 0x12
        /*003e*/ 	.short	(.L_29 - .L_28)
	.align		4
.L_28:
        /*0040*/ 	.word	index@(_ZN7cutlass13device_kernelINS_4gemm6kernel13GemmUniversalIN4cute5tupleIJiiiiEEENS1_10collective13CollectiveMmaINS1_35MainloopSm100TmaUmmaWarpSpecializedILi6ELi2ELi4ENS5_IJNS4_1CILi1EEESB_SB_EEEEENS5_IJNSA_ILi64EEESE_NSA_ILi128EEEEEENS_10bfloat16_tENS5_IJlSB_lEEESH_NS5_IJSB_llEEENS4_8TiledMMAINS4_8MMA_AtomIJNS4_20SM100_MMA_F16BF16_SSISH_SH_fLi64ELi64ELNS4_4UMMA5MajorE0ELSO_1ELNSN_7ScaleInE0ELSP_0EEEEEENS4_6LayoutISC_NS5_IJNSA_ILi0EEEST_ST_EEEEENS5_IJNS4_10UnderscoreESW_SW_EEEEENS4_13SM90_TMA_LOADENS4_14ComposedLayoutINS4_7SwizzleILi3ELi4ELi3EEENS4_18smem_ptr_flag_bitsILi16EEENSS_INS5_IJNSA_ILi8EEESE_EEENS5_IJSE_SB_EEEEEEEvNS4_8identityESZ_NS10_IS12_S14_NSS_INS5_IJSE_S15_EEENS5_IJSB_SE_EEEEEEEvS1A_EENS_8epilogue10collective18CollectiveEpilogueINS1G_23Sm100TmaWarpSpecializedILi3ELi2ELi16ELb1ELb0EEEJSG_NS5_IJNSS_ISE_SB_EENSS_INSA_ILi32EEESB_EEEEESH_SI_SH_SI_NS1G_6fusion15FusionCallbacksIS1K_NS1P_17LinearCombinationISH_fSH_fLNS_15FloatRoundStyleE2EEESG_S1O_JEEENS4_5SM1004TMEM4LOAD26SM100_TMEM_LOAD_16dp256b4xESZ_NS10_INS11_ILi2ELi4ELi3EEES14_NSS_INS5_IJS15_S1M_EEENS5_IJS1M_SB_EEEEEEENS4_17SM75_U32x4_LDSM_NENS4_14SM90_TMA_STOREES23_NS4_17SM90_U32x4_STSM_NENS4_39AutoVectorizingCopyWithAssumedAlignmentILi128EEEEEEvvEEEEvNT_6ParamsE)
        /*0044*/ 	.word	0x00000000
.L_29:


//--------------------- .nv.compat                --------------------------
	.section	.nv.compat,"",@"SHT_CUDA_COMPAT_INFO"
	.align	4
        /*0000*/ 	.byte	0x02, 0x09, 0x01, 0x00, 0x02, 0x02, 0x02, 0x00, 0x02, 0x05, 0x05, 0x00, 0x03, 0x07, 0x01, 0x01
        /*0010*/ 	.byte	0x02, 0x03, 0x01, 0x00, 0x02, 0x06, 0x01, 0x00, 0x04, 0x0b, 0x08, 0x00, 0x09, 0x00, 0x00, 0x00
        /*0020*/ 	.byte	0x00, 0x00, 0x00, 0x00


//--------------------- .nv.info._ZN7cutlass13device_kernelINS_4gemm6kernel13GemmUniversalIN4cute5tupleIJiiiiEEENS1_10collective13CollectiveMmaINS1_35MainloopSm100TmaUmmaWarpSpecializedILi6ELi2ELi4ENS5_IJNS4_1CILi1EEESB_SB_EEEEENS5_IJNSA_ILi64EEESE_NSA_ILi128EEEEEENS_10bfloat16_tENS5_IJlSB_lEEESH_NS5_IJSB_llEEENS4_8TiledMMAINS4_8MMA_AtomIJNS4_20SM100_MMA_F16BF16_SSISH_SH_fLi64ELi64ELNS4_4UMMA5MajorE0ELSO_1ELNSN_7ScaleInE0ELSP_0EEEEEENS4_6LayoutISC_NS5_IJNSA_ILi0EEEST_ST_EEEEENS5_IJNS4_10UnderscoreESW_SW_EEEEENS4_13SM90_TMA_LOADENS4_14ComposedLayoutINS4_7SwizzleILi3ELi4ELi3EEENS4_18smem_ptr_flag_bitsILi16EEENSS_INS5_IJNSA_ILi8EEESE_EEENS5_IJSE_SB_EEEEEEEvNS4_8identityESZ_NS10_IS12_S14_NSS_INS5_IJSE_S15_EEENS5_IJSB_SE_EEEEEEEvS1A_EENS_8epilogue10collective18CollectiveEpilogueINS1G_23Sm100TmaWarpSpecializedILi3ELi2ELi16ELb1ELb0EEEJSG_NS5_IJNSS_ISE_SB_EENSS_INSA_ILi32EEESB_EEEEESH_SI_SH_SI_NS1G_6fusion15FusionCallbacksIS1K_NS1P_17LinearCombinationISH_fSH_fLNS_15FloatRoundStyleE2EEESG_S1O_JEEENS4_5SM1004TMEM4LOAD26SM100_TMEM_LOAD_16dp256b4xESZ_NS10_INS11_ILi2ELi4ELi3EEES14_NSS_INS5_IJS15_S1M_EEENS5_IJS1M_SB_EEEEEEENS4_17SM75_U32x4_LDSM_NENS4_14SM90_TMA_STOREES23_NS4_17SM90_U32x4_STSM_NENS4_39AutoVectorizingCopyWithAssumedAlignmentILi128EEEEEEvvEEEEvNT_6ParamsE --------------------------
	.section	.nv.info._ZN7cutlass13device_kernelINS_4gemm6kernel13GemmUniversalIN4cute5tupleIJiiiiEEENS1_10collective13CollectiveMmaINS1_35MainloopSm100TmaUmmaWarpSpecializedILi6ELi2ELi4ENS5_IJNS4_1CILi1EEESB_SB_EEEEENS5_IJNSA_ILi64EEESE_NSA_ILi128EEEEEENS_10bfloat16_tENS5_IJlSB_lEEESH_NS5_IJSB_llEEENS4_8TiledMMAINS4_8MMA_AtomIJNS4_20SM100_MMA_F16BF16_SSISH_SH_fLi64ELi64ELNS4_4UMMA5MajorE0ELSO_1ELNSN_7ScaleInE0ELSP_0EEEEEENS4_6LayoutISC_NS5_IJNSA_ILi0EEEST_ST_EEEEENS5_IJNS4_10UnderscoreESW_SW_EEEEENS4_13SM90_TMA_LOADENS4_14ComposedLayoutINS4_7SwizzleILi3ELi4ELi3EEENS4_18smem_ptr_flag_bitsILi16EEENSS_INS5_IJNSA_ILi8EEESE_EEENS5_IJSE_SB_EEEEEEEvNS4_8identityESZ_NS10_IS12_S14_NSS_INS5_IJSE_S15_EEENS5_IJSB_SE_EEEEEEEvS1A_EENS_8epilogue10collective18CollectiveEpilogueINS1G_23Sm100TmaWarpSpecializedILi3ELi2ELi16ELb1ELb0EEEJSG_NS5_IJNSS_ISE_SB_EENSS_INSA_ILi32EEESB_EEEEESH_SI_SH_SI_NS1G_6fusion15FusionCallbacksIS1K_NS1P_17LinearCombinationISH_fSH_fLNS_15FloatRoundStyleE2EEESG_S1O_JEEENS4_5SM1004TMEM4LOAD26SM100_TMEM_LOAD_16dp256b4xESZ_NS10_INS11_ILi2ELi4ELi3EEES14_NSS_INS5_IJS15_S1M_EEENS5_IJS1M_SB_EEEEEEENS4_17SM75_U32x4_LDSM_NENS4_14SM90_TMA_STOREES23_NS4_17SM90_U32x4_STSM_NENS4_39AutoVectorizingCopyWithAssumedAlignmentILi128EEEEEEvvEEEEvNT_6ParamsE,"",@"SHT_CUDA_INFO"
	.sectionflags	@""
	.align	4


	//----- nvinfo : EIATTR_CUDA_API_VERSION
	.align		4
        /*0000*/ 	.byte	0x04, 0x37
        /*0002*/ 	.short	(.L_31 - .L_30)
.L_30:
        /*0004*/ 	.word	0x00000082


	//----- nvinfo : EIATTR_KPARAM_INFO
	.align		4
.L_31:
        /*0008*/ 	.byte	0x04, 0x17
        /*000a*/ 	.short	(.L_33 - .L_32)
.L_32:
        /*000c*/ 	.word	0x00000000
        /*0010*/ 	.short	0x0000
        /*0012*/ 	.short	0x0000
        /*0014*/ 	.byte	0x00, 0xf0, 0x01, 0x20


	//----- nvinfo : EIATTR_AT_ENTRY_FRAGMENTS
	.align		4
.L_33:
        /*0018*/ 	.byte	0x04, 0x4f
        /*001a*/ 	.short	(.L_35 - .L_34)


	//   ....[0]....
.L_34:
        /*001c*/ 	.word	0x00000006


	//----- nvinfo : EIATTR_RESERVED_SMEM_USED
	.align		4
.L_35:
        /*0020*/ 	.byte	0x01, 0x41
	.zero		2


	//----- nvinfo : EIATTR_SPARSE_MMA_MASK
	.align		4
        /*0024*/ 	.byte	0x03, 0x50
        /*0026*/ 	.short	0x0000


	//----- nvinfo : EIATTR_TCGEN05_1CTA_USED
	.align		4
        /*0028*/ 	.byte	0x01, 0x51
	.zero		2


	//----- nvinfo : EIATTR_MAXREG_COUNT
	.align		4
        /*002c*/ 	.byte	0x03, 0x1b
        /*002e*/ 	.short	0x00ff


	//----- nvinfo : EIATTR_NUM_BARRIERS
	.align		4
        /*0030*/ 	.byte	0x02, 0x4c
        /*0032*/ 	.byte	0x07
	.zero		1


	//----- nvinfo : EIATTR_EXTERNS
	.align		4
        /*0034*/ 	.byte	0x04, 0x0f
        /*0036*/ 	.short	(.L_37 - .L_36)


	//   ....[0]....
	.align		4
.L_36:
        /*0038*/ 	.word	index@(__assertfail)


	//----- nvinfo : EIATTR_MERCURY_ISA_VERSION
	.align		4
.L_37:
        /*003c*/ 	.byte	0x03, 0x5f
        /*003e*/ 	.short	0x0101


	//----- nvinfo : EIATTR_INT_WARP_WIDE_INSTR_OFFSETS
	.align		4
        /*0040*/ 	.byte	0x04, 0x31
        /*0042*/ 	.short	(.L_39 - .L_38)


	//   ....[0]....
.L_38:
        /*0044*/ 	.word	0x00001ea0


	//   ....[1]....
        /*0048*/ 	.word	0x00003c10


	//   ....[2]....
        /*004c*/ 	.word	0x00003c40


	//   ....[3]....
        /*0050*/ 	.word	0x00003c90


	//   ....[4]....
        /*0054*/ 	.word	0x00004570


	//   ....[5]....
        /*0058*/ 	.word	0x00004590


	//   ....[6]....
        /*005c*/ 	.word	0x00004860


	//   ....[7]....
        /*0060*/ 	.word	0x00004990


	//----- nvinfo : EIATTR_COOP_GROUP_MASK_REGIDS
	.align		4
.L_39:
        /*0064*/ 	.byte	0x04, 0x29
        /*0066*/ 	.short	(.L_41 - .L_40)


	//   ....[0]....
.L_40:
        /*0068*/ 	.word	0xffffffff


	//   ....[1]....
        /*006c*/ 	.word	0xffffffff


	//   ....[2]....
        /*0070*/ 	.word	0xffffffff


	//   ....[3]....
        /*0074*/ 	.word	0xffffffff


	//   ....[4]....
        /*0078*/ 	.word	0xffffffff


	//   ....[5]....
        /*007c*/ 	.word	0xffffffff


	//   ....[6]....
        /*0080*/ 	.word	0xffffffff


	//   ....[7]....
        /*0084*/ 	.word	0xffffffff


	//   ....[8]....
        /*0088*/ 	.word	0xffffffff


	//   ....[9]....
        /*008c*/ 	.word	0xffffffff


	//   ....[10]....
        /*0090*/ 	.word	0xffffffff


	//   ....[11]....
        /*0094*/ 	.word	0xffffffff


	//   ....[12]....
        /*0098*/ 	.word	0xffffffff


	//----- nvinfo : EIATTR_COOP_GROUP_INSTR_OFFSETS
	.align		4
.L_41:
        /*009c*/ 	.byte	0x04, 0x28
        /*009e*/ 	.short	(.L_43 - .L_42)


	//   ....[0]....
.L_42:
        /*00a0*/ 	.word	0x00000090


	//   ....[1]....
        /*00a4*/ 	.word	0x000004d0


	//   ....[2]....
        /*00a8*/ 	.word	0x00000680


	//   ....[3]....
        /*00ac*/ 	.word	0x00000800


	//   ....[4]....
        /*00b0*/ 	.word	0x00000900


	//   ....[5]....
        /*00b4*/ 	.word	0x00000a70


	//   ....[6]....
        /*00b8*/ 	.word	0x00000c10


	//   ....[7]....
        /*00bc*/ 	.word	0x00001d80


	//   ....[8]....
        /*00c0*/ 	.word	0x00002c80


	//   ....[9]....
        /*00c4*/ 	.word	0x00002e90


	//   ....[10]....
        /*00c8*/ 	.word	0x00002ec0


	//   ....[11]....
        /*00cc*/ 	.word	0x00003b00


	//   ....[12]....
        /*00d0*/ 	.word	0x00003d30


	//----- nvinfo : EIATTR_VRC_CTA_INIT_COUNT
	.align		4
.L_43:
        /*00d4*/ 	.byte	0x02, 0x4a
        /*00d6*/ 	.byte	0x80
	.zero		1


	//----- nvinfo : EIATTR_SYSCALL_OFFSETS
	.align		4
        /*00d8*/ 	.byte	0x04, 0x46
        /*00da*/ 	.short	(.L_45 - .L_44)


	//   ....[0]....
.L_44:
        /*00dc*/ 	.word	0x00005570


	//   ....[1]....
        /*00e0*/ 	.word	0x00005660


	//   ....[2]....
        /*00e4*/ 	.word	0x00005e40


	//   ....[3]....
        /*00e8*/ 	.word	0x00006780


	//----- nvinfo : EIATTR_MBARRIER_INSTR_OFFSETS
	.align		4
.L_45:
        /*00ec*/ 	.byte	0x04, 0x39
        /*00ee*/ 	.short	(.L_47 - .L_46)


	//   ....[0]....
.L_46:
        /*00f0*/ 	.word	0x000005b0
        /*00f4*/ 	.word	0x000000ff
        /*00f8*/ 	.word	0x00000000
        /*00fc*/ 	.short	0x0100
        /*00fe*/ 	.byte	0x05
	.zero		1


	//   ....[1]....
        /*0100*/ 	.word	0x000005c0
        /*0104*/ 	.word	0x000000ff
        /*0108*/ 	.word	0x00000030
        /*010c*/ 	.short	0x0100
        /*010e*/ 	.byte	0x05
	.zero		1


	//   ....[2]....
        /*0110*/ 	.word	0x000005d0
        /*0114*/ 	.word	0x000000ff
        /*0118*/ 	.word	0x00000008
        /*011c*/ 	.short	0x0100
        /*011e*/ 	.byte	0x05
	.zero		1


	//   ....[3]....
        /*0120*/ 	.word	0x000005e0
        /*0124*/ 	.word	0x000000ff
        /*0128*/ 	.word	0x00000038
        /*012c*/ 	.short	0x0100
        /*012e*/ 	.byte	0x05
	.zero		1


	//   ....[4]....
        /*0130*/ 	.word	0x000005f0
        /*0134*/ 	.word	0x000000ff
        /*0138*/ 	.word	0x00000010
        /*013c*/ 	.short	0x0100
        /*013e*/ 	.byte	0x05
	.zero		1


	//   ....[5]....
        /*0140*/ 	.word	0x00000600
        /*0144*/ 	.word	0x000000ff
        /*0148*/ 	.word	0x00000040
        /*014c*/ 	.short	0x0100
        /*014e*/ 	.byte	0x05
	.zero		1


	//   ....[6]....
        /*0150*/ 	.word	0x00000610
        /*0154*/ 	.word	0x000000ff
        /*0158*/ 	.word	0x00000018
        /*015c*/ 	.short	0x0100
        /*015e*/ 	.byte	0x05
	.zero		1


	//   ....[7]....
        /*0160*/ 	.word	0x00000620
        /*0164*/ 	.word	0x000000ff
        /*0168*/ 	.word	0x00000048
        /*016c*/ 	.short	0x0100
        /*016e*/ 	.byte	0x05
	.zero		1


	//   ....[8]....
        /*0170*/ 	.word	0x00000630
        /*0174*/ 	.word	0x000000ff
        /*0178*/ 	.word	0x00000020
        /*017c*/ 	.short	0x0100
        /*017e*/ 	.byte	0x05
	.zero		1


	//   ....[9]....
        /*0180*/ 	.word	0x00000640
        /*0184*/ 	.word	0x000000ff
        /*0188*/ 	.word	0x00000050
        /*018c*/ 	.short	0x0100
        /*018e*/ 	.byte	0x05
	.zero		1


	//   ....[10]....
        /*0190*/ 	.word	0x00000650
        /*0194*/ 	.word	0x000000ff
        /*0198*/ 	.word	0x00000028
        /*019c*/ 	.short	0x0100
        /*019e*/ 	.byte	0x05
	.zero		1


	//   ....[11]....
        /*01a0*/ 	.word	0x00000660
        /*01a4*/ 	.word	0x000000ff
        /*01a8*/ 	.word	0x00000058
        /*01ac*/ 	.short	0x0100
        /*01ae*/ 	.byte	0x05
	.zero		1


	//   ....[12]....
        /*01b0*/ 	.word	0x00000790
        /*01b4*/ 	.word	0x000000ff
        /*01b8*/ 	.word	0x00000060
        /*01bc*/ 	.short	0x0100
        /*01be*/ 	.byte	0x07
	.zero		1


	//   ....[13]....
        /*01c0*/ 	.word	0x000007a0
        /*01c4*/ 	.word	0x000000ff
        /*01c8*/ 	.word	0x00000078
        /*01cc*/ 	.short	0x0100
        /*01ce*/ 	.byte	0x07
	.zero		1


	//   ....[14]....
        /*01d0*/ 	.word	0x000007b0
        /*01d4*/ 	.word	0x000000ff
        /*01d8*/ 	.word	0x00000068
        /*01dc*/ 	.short	0x0100
        /*01de*/ 	.byte	0x07
	.zero		1


	//   ....[15]....
        /*01e0*/ 	.word	0x000007c0
        /*01e4*/ 	.word	0x000000ff
        /*01e8*/ 	.word	0x00000080
        /*01ec*/ 	.short	0x0100
        /*01ee*/ 	.byte	0x07
	.zero		1


	//   ....[16]....
        /*01f0*/ 	.word	0x000007d0
        /*01f4*/ 	.word	0x000000ff
        /*01f8*/ 	.word	0x00000070
        /*01fc*/ 	.short	0x0100
        /*01fe*/ 	.byte	0x07
	.zero		1


	//   ....[17]....
        /*0200*/ 	.word	0x000007e0
        /*0204*/ 	.word	0x000000ff
        /*0208*/ 	.word	0x00000088
        /*020c*/ 	.short	0x0100
        /*020e*/ 	.byte	0x07
	.zero		1


	//   ....[18]....
        /*0210*/ 	.word	0x000008d0
        /*0214*/ 	.word	0x000000ff
        /*0218*/ 	.word	0x00000090
        /*021c*/ 	.short	0x0100
        /*021e*/ 	.byte	0x05
	.zero		1


	//   ....[19]....
        /*0220*/ 	.word	0x000008e0
        /*0224*/ 	.word	0x000000ff
        /*0228*/ 	.word	0x00000098
        /*022c*/ 	.short	0x0100
        /*022e*/ 	.byte	0x05
	.zero		1


	//   ....[20]....
        /*0230*/ 	.word	0x00000a20
        /*0234*/ 	.word	0x000000ff
        /*0238*/ 	.word	0x000000a0
        /*023c*/ 	.short	0x0100
        /*023e*/ 	.byte	0x05
	.zero		1


	//   ....[21]....
        /*0240*/ 	.word	0x00000a30
        /*0244*/ 	.word	0x000000ff
        /*0248*/ 	.word	0x000000b0
        /*024c*/ 	.short	0x0100
        /*024e*/ 	.byte	0x05
	.zero		1


	//   ....[22]....
        /*0250*/ 	.word	0x00000a40
        /*0254*/ 	.word	0x000000ff
        /*0258*/ 	.word	0x000000a8
        /*025c*/ 	.short	0x0100
        /*025e*/ 	.byte	0x05
	.zero		1


	//   ....[23]....
        /*0260*/ 	.word	0x00000a50
        /*0264*/ 	.word	0x000000ff
        /*0268*/ 	.word	0x000000b8
        /*026c*/ 	.short	0x0100
        /*026e*/ 	.byte	0x05
	.zero		1


	//   ....[24]....
        /*0270*/ 	.word	0x00000b80
        /*0274*/ 	.word	0x000000ff
        /*0278*/ 	.word	0x000000c0
        /*027c*/ 	.short	0x0100
        /*027e*/ 	.byte	0x07
	.zero		1


	//   ....[25]....
        /*0280*/ 	.word	0x00000b90
        /*0284*/ 	.word	0x000000ff
        /*0288*/ 	.word	0x000000e0
        /*028c*/ 	.short	0x0100
        /*028e*/ 	.byte	0x07
	.zero		1


	//   ....[26]....
        /*0290*/ 	.word	0x00000ba0
        /*0294*/ 	.word	0x000000ff
        /*0298*/ 	.word	0x000000c8
        /*029c*/ 	.short	0x0100
        /*029e*/ 	.byte	0x07
	.zero		1


	//   ....[27]....
        /*02a0*/ 	.word	0x00000bb0
        /*02a4*/ 	.word	0x000000ff
        /*02a8*/ 	.word	0x000000e8
        /*02ac*/ 	.short	0x0100
        /*02ae*/ 	.byte	0x07
	.zero		1


	//   ....[28]....
        /*02b0*/ 	.word	0x00000bc0
        /*02b4*/ 	.word	0x000000ff
        /*02b8*/ 	.word	0x000000d0
        /*02bc*/ 	.short	0x0100
        /*02be*/ 	.byte	0x07
	.zero		1


	//   ....[29]....
        /*02c0*/ 	.word	0x00000bd0
        /*02c4*/ 	.word	0x000000ff
        /*02c8*/ 	.word	0x000000f0
        /*02cc*/ 	.short	0x0100
        /*02ce*/ 	.byte	0x07
	.zero		1


	//   ....[30]....
        /*02d0*/ 	.word	0x00000be0
        /*02d4*/ 	.word	0x000000ff
        /*02d8*/ 	.word	0x000000d8
        /*02dc*/ 	.short	0x0100
        /*02de*/ 	.byte	0x07
	.zero		1


	//   ....[31]....
        /*02e0*/ 	.word	0x00000bf0
        /*02e4*/ 	.word	0x000000ff
        /*02e8*/ 	.word	0x000000f8
        /*02ec*/ 	.short	0x0100
        /*02ee*/ 	.byte	0x07
	.zero		1


	//   ....[32]....
        /*02f0*/ 	.word	0x00000ce0
        /*02f4*/ 	.word	0x000000ff
        /*02f8*/ 	.word	0x00000100
        /*02fc*/ 	.short	0x0100
        /*02fe*/ 	.byte	0x05
	.zero		1


	//   ....[33]....
        /*0300*/ 	.word	0x00000cf0
        /*0304*/ 	.word	0x000000ff
        /*0308*/ 	.word	0x00000110
        /*030c*/ 	.short	0x0100
        /*030e*/ 	.byte	0x05
	.zero		1


	//   ....[34]....
        /*0310*/ 	.word	0x00000d00
        /*0314*/ 	.word	0x000000ff
        /*0318*/ 	.word	0x00000108
        /*031c*/ 	.short	0x0100
        /*031e*/ 	.byte	0x05
	.zero		1


	//   ....[35]....
        /*0320*/ 	.word	0x00000d10
        /*0324*/ 	.word	0x000000ff
        /*0328*/ 	.word	0x00000118
        /*032c*/ 	.short	0x0100
        /*032e*/ 	.byte	0x05
	.zero		1


	//   ....[36]....
        /*0330*/ 	.word	0x000015e0
        /*0334*/ 	.word	0x00000002
        /*0338*/ 	.word	0x00000110
        /*033c*/ 	.short	0x010a
        /*033e*/ 	.byte	0xff
	.zero		1


	//   ....[37]....
        /*0340*/ 	.word	0x00001610
        /*0344*/ 	.word	0x00000002
        /*0348*/ 	.word	0x00000100
        /*034c*/ 	.short	0x0101
        /*034e*/ 	.byte	0xff
	.zero		1


	//   ....[38]....
        /*0350*/ 	.word	0x000016e0
        /*0354*/ 	.word	0x000000ff
        /*0358*/ 	.word	0x00000030
        /*035c*/ 	.short	0x010a
        /*035e*/ 	.byte	0x08
	.zero		1


	//   ....[39]....
        /*0360*/ 	.word	0x00001780
        /*0364*/ 	.word	0x000000ff
        /*0368*/ 	.word	0x00000030
        /*036c*/ 	.short	0x010a
        /*036e*/ 	.byte	0x21
	.zero		1


	//   ....[40]....
        /*0370*/ 	.word	0x000018d0
        /*0374*/ 	.word	0x000000ff
        /*0378*/ 	.word	0x00000030
        /*037c*/ 	.short	0x010a
        /*037e*/ 	.byte	0x08
	.zero		1


	//   ....[41]....
        /*0380*/ 	.word	0x00001a30
        /*0384*/ 	.word	0x000000ff
        /*0388*/ 	.word	0x00000098
        /*038c*/ 	.short	0x0101
        /*038e*/ 	.byte	0x04
	.zero		1


	//   ....[42]....
        /*0390*/ 	.word	0x00001a50
        /*0394*/ 	.word	0x000000ff
        /*0398*/ 	.word	0x00000030
        /*039c*/ 	.short	0x010a
        /*039e*/ 	.byte	0x08
	.zero		1


	//   ....[43]....
        /*03a0*/ 	.word	0x00001ad0
        /*03a4*/ 	.word	0x000000ff
        /*03a8*/ 	.word	0x00000030
        /*03ac*/ 	.short	0x010a
        /*03ae*/ 	.byte	0x19
	.zero		1


	//   ....[44]....
        /*03b0*/ 	.word	0x00001c20
        /*03b4*/ 	.word	0x000000ff
        /*03b8*/ 	.word	0x00000030
        /*03bc*/ 	.short	0x010a
        /*03be*/ 	.byte	0x08
	.zero		1


	//   ....[45]....
        /*03c0*/ 	.word	0x00001db0
        /*03c4*/ 	.word	0x00000002
        /*03c8*/ 	.word	0x000000a0
        /*03cc*/ 	.short	0x010a
        /*03ce*/ 	.byte	0xff
	.zero		1


	//   ....[46]....
        /*03d0*/ 	.word	0x00001e70
        /*03d4*/ 	.word	0x00000002
        /*03d8*/ 	.word	0x00000000
        /*03dc*/ 	.short	0x0101
        /*03de*/ 	.byte	0xff
	.zero		1


	//   ....[47]....
        /*03e0*/ 	.word	0x000023d0
        /*03e4*/ 	.word	0x000000ff
        /*03e8*/ 	.word	0x00000000
        /*03ec*/ 	.short	0x010a
        /*03ee*/ 	.byte	0x05
	.zero		1


	//   ....[48]....
        /*03f0*/ 	.word	0x00002460
        /*03f4*/ 	.word	0x000000ff
        /*03f8*/ 	.word	0x00000000
        /*03fc*/ 	.short	0x010a
        /*03fe*/ 	.byte	0x05
	.zero		1


	//   ....[49]....
        /*0400*/ 	.word	0x000024f0
        /*0404*/ 	.word	0x000000ff
        /*0408*/ 	.word	0x00000000
        /*040c*/ 	.short	0x010a
        /*040e*/ 	.byte	0x05
	.zero		1


	//   ....[50]....
        /*0410*/ 	.word	0x00002580
        /*0414*/ 	.word	0x000000ff
        /*0418*/ 	.word	0x00000000
        /*041c*/ 	.short	0x010a
        /*041e*/ 	.byte	0x05
	.zero		1


	//   ....[51]....
        /*0420*/ 	.word	0x00002610
        /*0424*/ 	.word	0x000000ff
        /*0428*/ 	.word	0x00000000
        /*042c*/ 	.short	0x010a
        /*042e*/ 	.byte	0x05
	.zero		1


	//   ....[52]....
        /*0430*/ 	.word	0x000026b0
        /*0434*/ 	.word	0x00000000
        /*0438*/ 	.word	0x00000000
        /*043c*/ 	.short	0x010a
        /*043e*/ 	.byte	0xff
	.zero		1


	//   ....[53]....
        /*0440*/ 	.word	0x000027d0
        /*0444*/ 	.word	0x00000000
        /*0448*/ 	.word	0x00000100
        /*044c*/ 	.short	0x010a
        /*044e*/ 	.byte	0xff
	.zero		1


	//   ....[54]....
        /*0450*/ 	.word	0x00002840
        /*0454*/ 	.word	0x00000000
        /*0458*/ 	.word	0x00000000
        /*045c*/ 	.short	0x0101
        /*045e*/ 	.byte	0xff
	.zero		1


	//   ....[55]....
        /*0460*/ 	.word	0x00002860
        /*0464*/ 	.word	0x000000ff
        /*0468*/ 	.word	0x000000b0
        /*046c*/ 	.short	0x010a
        /*046e*/ 	.byte	0x05
	.zero		1


	//   ....[56]....
        /*0470*/ 	.word	0x00002980
        /*0474*/ 	.word	0x00000000
        /*0478*/ 	.word	0x000000a0
        /*047c*/ 	.short	0x010a
        /*047e*/ 	.byte	0xff
	.zero		1


	//   ....[57]....
        /*0480*/ 	.word	0x00002a80
        /*0484*/ 	.word	0x00000000
        /*0488*/ 	.word	0x00000000
        /*048c*/ 	.short	0x0101
        /*048e*/ 	.byte	0xff
	.zero		1


	//   ....[58]....
        /*0490*/ 	.word	0x00002b10
        /*0494*/ 	.word	0x000000ff
        /*0498*/ 	.word	0x000000b0
        /*049c*/ 	.short	0x0106
        /*049e*/ 	.byte	0x05
	.zero		1


	//   ....[59]....
        /*04a0*/ 	.word	0x00002b30
        /*04a4*/ 	.word	0x000000ff
        /*04a8*/ 	.word	0x000000b0
        /*04ac*/ 	.short	0x010a
        /*04ae*/ 	.byte	0x05
	.zero		1


	//   ....[60]....
        /*04b0*/ 	.word	0x00002bc0
        /*04b4*/ 	.word	0x000000ff
        /*04b8*/ 	.word	0x000000b0
        /*04bc*/ 	.short	0x0106
        /*04be*/ 	.byte	0x04
	.zero		1


	//   ....[61]....
        /*04c0*/ 	.word	0x00002c00
        /*04c4*/ 	.word	0x00000000
        /*04c8*/ 	.word	0x000000b0
        /*04cc*/ 	.short	0x010a
        /*04ce*/ 	.byte	0xff
	.zero		1


	//   ....[62]....
        /*04d0*/ 	.word	0x000031b0
        /*04d4*/ 	.word	0x00000000
        /*04d8*/ 	.word	0x000000a0
        /*04dc*/ 	.short	0x010a
        /*04de*/ 	.byte	0xff
	.zero		1


	//   ....[63]....
        /*04e0*/ 	.word	0x000032c0
        /*04e4*/ 	.word	0x00000003
        /*04e8*/ 	.word	0x00000000
        /*04ec*/ 	.short	0x0101
        /*04ee*/ 	.byte	0xff
	.zero		1


	//   ....[64]....
        /*04f0*/ 	.word	0x000032d0
        /*04f4*/ 	.word	0x000000ff
        /*04f8*/ 	.word	0x00000000
        /*04fc*/ 	.short	0x010a
        /*04fe*/ 	.byte	0x07
	.zero		1


	//   ....[65]....
        /*0500*/ 	.word	0x00003350
        /*0504*/ 	.word	0x000000ff
        /*0508*/ 	.word	0x000000e0
        /*050c*/ 	.short	0x010a
        /*050e*/ 	.byte	0x06
	.zero		1


	//   ....[66]....
        /*0510*/ 	.word	0x00003420
        /*0514*/ 	.word	0x000000ff
        /*0518*/ 	.word	0x00000000
        /*051c*/ 	.short	0x010a
        /*051e*/ 	.byte	0x0a
	.zero		1


	//   ....[67]....
        /*0520*/ 	.word	0x00003550
        /*0524*/ 	.word	0x000000ff
        /*0528*/ 	.word	0x00000000
        /*052c*/ 	.short	0x010a
        /*052e*/ 	.byte	0x22
	.zero		1


	//   ....[68]....
        /*0530*/ 	.word	0x00003930
        /*0534*/ 	.word	0x000000ff
        /*0538*/ 	.word	0x00000000
        /*053c*/ 	.short	0x010a
        /*053e*/ 	.byte	0x06
	.zero		1


	//   ....[69]....
        /*0540*/ 	.word	0x000039c0
        /*0544*/ 	.word	0x000000ff
        /*0548*/ 	.word	0x00000000
        /*054c*/ 	.short	0x010a
        /*054e*/ 	.byte	0x06
	.zero		1


	//   ....[70]....
        /*0550*/ 	.word	0x00003a50
        /*0554*/ 	.word	0x000000ff
        /*0558*/ 	.word	0x00000000
        /*055c*/ 	.short	0x010a
        /*055e*/ 	.byte	0x06
	.zero		1


	//   ....[71]....
        /*0560*/ 	.word	0x00003ae0
        /*0564*/ 	.word	0x000000ff
        /*0568*/ 	.word	0x00000000
        /*056c*/ 	.short	0x010a
        /*056e*/ 	.byte	0x07
	.zero		1


	//   ....[72]....
        /*0570*/ 	.word	0x00003f10
        /*0574*/ 	.word	0x00000000
        /*0578*/ 	.word	0x000000a0
        /*057c*/ 	.short	0x010a
        /*057e*/ 	.byte	0xff
	.zero		1


	//   ....[73]....
        /*0580*/ 	.word	0x00003fd0
        /*0584*/ 	.word	0x00000000
        /*0588*/ 	.word	0x00000000
        /*058c*/ 	.short	0x0101
        /*058e*/ 	.byte	0xff
	.zero		1


	//   ....[74]....
        /*0590*/ 	.word	0x000042f0
        /*0594*/ 	.word	0x000000ff
        /*0598*/ 	.word	0x00000098
        /*059c*/ 	.short	0x010a
        /*059e*/ 	.byte	0x07
	.zero		1


	//   ....[75]....
        /*05a0*/ 	.word	0x00004510
        /*05a4*/ 	.word	0x000000ff
        /*05a8*/ 	.word	0x00000078
        /*05ac*/ 	.short	0x010a
        /*05ae*/ 	.byte	0x0f
	.zero		1


	//   ....[76]....
        /*05b0*/ 	.word	0x00004710
        /*05b4*/ 	.word	0x000000ff
        /*05b8*/ 	.word	0x00000060
        /*05bc*/ 	.short	0x010b
        /*05be*/ 	.byte	0x0f
	.zero		1


	//   ....[77]....
        /*05c0*/ 	.word	0x00004760
        /*05c4*/ 	.word	0x000000ff
        /*05c8*/ 	.word	0x00000000
        /*05cc*/ 	.short	0x0101
        /*05ce*/ 	.byte	0x10
	.zero		1


	//   ....[78]....
        /*05d0*/ 	.word	0x000047a0
        /*05d4*/ 	.word	0x000000ff
        /*05d8*/ 	.word	0x00000078
        /*05dc*/ 	.short	0x010a
        /*05de*/ 	.byte	0x0d
	.zero		1


	//   ....[79]....
        /*05e0*/ 	.word	0x000049e0
        /*05e4*/ 	.word	0x000000ff
        /*05e8*/ 	.word	0x00000060
        /*05ec*/ 	.short	0x010b
        /*05ee*/ 	.byte	0x0d
	.zero		1


	//   ....[80]....
        /*05f0*/ 	.word	0x00004a50
        /*05f4*/ 	.word	0x000000ff
        /*05f8*/ 	.word	0x00000000
        /*05fc*/ 	.short	0x0101
        /*05fe*/ 	.byte	0x0f
	.zero		1


	//   ....[81]....
        /*0600*/ 	.word	0x00004aa0
        /*0604*/ 	.word	0x000000ff
        /*0608*/ 	.word	0x00000000
        /*060c*/ 	.short	0x010a
        /*060e*/ 	.byte	0x04
	.zero		1


	//   ....[82]....
        /*0610*/ 	.word	0x00004b30
        /*0614*/ 	.word	0x000000ff
        /*0618*/ 	.word	0x00000000
        /*061c*/ 	.short	0x010a
        /*061e*/ 	.byte	0x04
	.zero		1


	//   ....[83]....
        /*0620*/ 	.word	0x00004bd0
        /*0624*/ 	.word	0x00000000
        /*0628*/ 	.word	0x00000000
        /*062c*/ 	.short	0x010a
        /*062e*/ 	.byte	0xff
	.zero		1


	//   ....[84]....
        /*0630*/ 	.word	0x00004f40
        /*0634*/ 	.word	0x00000000
        /*0638*/ 	.word	0x000000a0
        /*063c*/ 	.short	0x010a
        /*063e*/ 	.byte	0xff
	.zero		1


	//   ....[85]....
        /*0640*/ 	.word	0x00005050
        /*0644*/ 	.word	0x00000000
        /*0648*/ 	.word	0x00000000
        /*064c*/ 	.short	0x0101
        /*064e*/ 	.byte	0xff
	.zero		1


	//   ....[86]....
        /*0650*/ 	.word	0x00005a60
        /*0654*/ 	.word	0x00000002
        /*0658*/ 	.word	0x00000060
        /*065c*/ 	.short	0x010a
        /*065e*/ 	.byte	0xff
	.zero		1


	//   ....[87]....
        /*0660*/ 	.word	0x00005aa0
        /*0664*/ 	.word	0x0000002c
        /*0668*/ 	.word	0x000000c0
        /*066c*/ 	.short	0x010a
        /*066e*/ 	.byte	0xff
	.zero		1


	//   ....[88]....
        /*0670*/ 	.word	0x00005b90
        /*0674*/ 	.word	0x00000002
        /*0678*/ 	.word	0x00000060
        /*067c*/ 	.short	0x010a
        /*067e*/ 	.byte	0xff
	.zero		1


	//   ....[89]....
        /*0680*/ 	.word	0x00005d20
        /*0684*/ 	.word	0x0000002c
        /*0688*/ 	.word	0x000000c0
        /*068c*/ 	.short	0x010a
        /*068e*/ 	.byte	0xff
	.zero		1


	//   ....[90]....
        /*0690*/ 	.word	0x000064e0
        /*0694*/ 	.word	0x00000000
        /*0698*/ 	.word	0x00000000
        /*069c*/ 	.short	0x0101
        /*069e*/ 	.byte	0xff
	.zero		1


	//   ....[91]....
        /*06a0*/ 	.word	0x000064f0
        /*06a4*/ 	.word	0x00000002
        /*06a8*/ 	.word	0x00000060
        /*06ac*/ 	.short	0x010a
        /*06ae*/ 	.byte	0xff
	.zero		1


	//   ....[92]....
        /*06b0*/ 	.word	0x000065b0
        /*06b4*/ 	.word	0x00000002
        /*06b8*/ 	.word	0x00000060
        /*06bc*/ 	.short	0x010a
        /*06be*/ 	.byte	0xff
	.zero		1


	//   ....[93]....
        /*06c0*/ 	.word	0x00006910
        /*06c4*/ 	.word	0x000000ff
        /*06c8*/ 	.word	0x00000000
        /*06cc*/ 	.short	0x0101
        /*06ce*/ 	.byte	0x05
	.zero		1


	//   ....[94]....
        /*06d0*/ 	.word	0x00006ea0
        /*06d4*/ 	.word	0x00000000
        /*06d8*/ 	.word	0x00000000
        /*06dc*/ 	.short	0x0101
        /*06de*/ 	.byte	0xff
	.zero		1


	//   ....[95]....
        /*06e0*/ 	.word	0x00007110
        /*06e4*/ 	.word	0x000000ff
        /*06e8*/ 	.word	0x00000000
        /*06ec*/ 	.short	0x0101
        /*06ee*/ 	.byte	0x04
	.zero		1


	//   ....[96]....
        /*06f0*/ 	.word	0x00007130
        /*06f4*/ 	.word	0x00000002
        /*06f8*/ 	.word	0x00000110
        /*06fc*/ 	.short	0x010a
        /*06fe*/ 	.byte	0xff
	.zero		1


	//   ....[97]....
        /*0700*/ 	.word	0x00007190
        /*0704*/ 	.word	0x00000002
        /*0708*/ 	.word	0x00000030
        /*070c*/ 	.short	0x010a
        /*070e*/ 	.byte	0xff
	.zero		1


	//   ....[98]....
        /*0710*/ 	.word	0x000071f0
        /*0714*/ 	.word	0x00000002
        /*0718*/ 	.word	0x00000030
        /*071c*/ 	.short	0x010a
        /*071e*/ 	.byte	0xff
	.zero		1


	//   ....[99]....
        /*0720*/ 	.word	0x00007240
        /*0724*/ 	.word	0x00000002
        /*0728*/ 	.word	0x000000a0
        /*072c*/ 	.short	0x010a
        /*072e*/ 	.byte	0xff
	.zero		1


	//   ....[100]....
        /*0730*/ 	.word	0x000072a0
        /*0734*/ 	.word	0x00000000
        /*0738*/ 	.word	0x00000000
        /*073c*/ 	.short	0x010a
        /*073e*/ 	.byte	0xff
	.zero		1


	//   ....[101]....
        /*0740*/ 	.word	0x00007300
        /*0744*/ 	.word	0x00000000
        /*0748*/ 	.word	0x00000000
        /*074c*/ 	.short	0x010a
        /*074e*/ 	.byte	0xff
	.zero		1


	//   ....[102]....
        /*0750*/ 	.word	0x00007360
        /*0754*/ 	.word	0x00000000
        /*0758*/ 	.word	0x00000000
        /*075c*/ 	.short	0x010a
        /*075e*/ 	.byte	0xff
	.zero		1


	//   ....[103]....
        /*0760*/ 	.word	0x000073c0
        /*0764*/ 	.word	0x00000000
        /*0768*/ 	.word	0x00000000
        /*076c*/ 	.short	0x010a
        /*076e*/ 	.byte	0xff
	.zero		1


	//   ....[104]....
        /*0770*/ 	.word	0x00007420
        /*0774*/ 	.word	0x00000000
        /*0778*/ 	.word	0x00000000
        /*077c*/ 	.short	0x010a
        /*077e*/ 	.byte	0xff
	.zero		1


	//   ....[105]....
        /*0780*/ 	.word	0x00007470
        /*0784*/ 	.word	0x00000000
        /*0788*/ 	.word	0x00000100
        /*078c*/ 	.short	0x010a
        /*078e*/ 	.byte	0xff
	.zero		1


	//   ....[106]....
        /*0790*/ 	.word	0x000074d0
        /*0794*/ 	.word	0x00000000
        /*0798*/ 	.word	0x000000b0
        /*079c*/ 	.short	0x010a
        /*079e*/ 	.byte	0xff
	.zero		1


	//   ....[107]....
        /*07a0*/ 	.word	0x00007520
        /*07a4*/ 	.word	0x00000000
        /*07a8*/ 	.word	0x000000a0
        /*07ac*/ 	.short	0x010a
        /*07ae*/ 	.byte	0xff
	.zero		1


	//   ....[108]....
        /*07b0*/ 	.word	0x00007580
        /*07b4*/ 	.word	0x00000000
        /*07b8*/ 	.word	0x000000b0
        /*07bc*/ 	.short	0x010a
        /*07be*/ 	.byte	0xff
	.zero		1


	//   ....[109]....
        /*07c0*/ 	.word	0x000075d0
        /*07c4*/ 	.word	0x00000000
        /*07c8*/ 	.word	0x000000a0
        /*07cc*/ 	.short	0x010a
        /*07ce*/ 	.byte	0xff
	.zero		1


	//   ....[110]....
        /*07d0*/ 	.word	0x00007630
        /*07d4*/ 	.word	0x00000002
        /*07d8*/ 	.word	0x000000e0
        /*07dc*/ 	.short	0x010a
        /*07de*/ 	.byte	0xff
	.zero		1


	//   ....[111]....
        /*07e0*/ 	.word	0x00007690
        /*07e4*/ 	.word	0x00000000
        /*07e8*/ 	.word	0x00000000
        /*07ec*/ 	.short	0x010a
        /*07ee*/ 	.byte	0xff
	.zero		1


	//   ....[112]....
        /*07f0*/ 	.word	0x000076f0
        /*07f4*/ 	.word	0x00000000
        /*07f8*/ 	.word	0x00000000
        /*07fc*/ 	.short	0x010a
        /*07fe*/ 	.byte	0xff
	.zero		1


	//   ....[113]....
        /*0800*/ 	.word	0x00007750
        /*0804*/ 	.word	0x00000000
        /*0808*/ 	.word	0x00000000
        /*080c*/ 	.short	0x010a
        /*080e*/ 	.byte	0xff
	.zero		1


	//   ....[114]....
        /*0810*/ 	.word	0x000077b0
        /*0814*/ 	.word	0x00000000
        /*0818*/ 	.word	0x00000000
        /*081c*/ 	.short	0x010a
        /*081e*/ 	.byte	0xff
	.zero		1


	//   ....[115]....
        /*0820*/ 	.word	0x00007810
        /*0824*/ 	.word	0x00000000
        /*0828*/ 	.word	0x00000000
        /*082c*/ 	.short	0x010a
        /*082e*/ 	.byte	0xff
	.zero		1


	//   ....[116]....
        /*0830*/ 	.word	0x00007860
        /*0834*/ 	.word	0x00000000
        /*0838*/ 	.word	0x000000a0
        /*083c*/ 	.short	0x010a
        /*083e*/ 	.byte	0xff
	.zero		1


	//   ....[117]....
        /*0840*/ 	.word	0x000078c0
        /*0844*/ 	.word	0x00000000
        /*0848*/ 	.word	0x00000098
        /*084c*/ 	.short	0x010a
        /*084e*/ 	.byte	0xff
	.zero		1


	//   ....[118]....
        /*0850*/ 	.word	0x00007920
        /*0854*/ 	.word	0x00000000
        /*0858*/ 	.word	0x00000078
        /*085c*/ 	.short	0x010a
        /*085e*/ 	.byte	0xff
	.zero		1


	//   ....[119]....
        /*0860*/ 	.word	0x00007980
        /*0864*/ 	.word	0x00000000
        /*0868*/ 	.word	0x00000078
        /*086c*/ 	.short	0x010a
        /*086e*/ 	.byte	0xff
	.zero		1


	//   ....[120]....
        /*0870*/ 	.word	0x000079e0
        /*0874*/ 	.word	0x00000000
        /*0878*/ 	.word	0x00000000
        /*087c*/ 	.short	0x010a
        /*087e*/ 	.byte	0xff
	.zero		1


	//   ....[121]....
        /*0880*/ 	.word	0x00007a40
        /*0884*/ 	.word	0x00000000
        /*0888*/ 	.word	0x00000000
        /*088c*/ 	.short	0x010a
        /*088e*/ 	.byte	0xff
	.zero		1


	//   ....[122]....
        /*0890*/ 	.word	0x00007a90
        /*0894*/ 	.word	0x00000000
        /*0898*/ 	.word	0x000000a0
        /*089c*/ 	.short	0x010a
        /*089e*/ 	.byte	0xff
	.zero		1


	//   ....[123]....
        /*08a0*/ 	.word	0x00007ae0
        /*08a4*/ 	.word	0x00000002
        /*08a8*/ 	.word	0x00000060
        /*08ac*/ 	.short	0x010a
        /*08ae*/ 	.byte	0xff
	.zero		1


	//   ....[124]....
        /*08b0*/ 	.word	0x00007b30
        /*08b4*/ 	.word	0x0000002c
        /*08b8*/ 	.word	0x000000c0
        /*08bc*/ 	.short	0x010a
        /*08be*/ 	.byte	0xff
	.zero		1


	//   ....[125]....
        /*08c0*/ 	.word	0x00007b80
        /*08c4*/ 	.word	0x00000002
        /*08c8*/ 	.word	0x00000060
        /*08cc*/ 	.short	0x010a
        /*08ce*/ 	.byte	0xff
	.zero		1


	//----- nvinfo : EIATTR_NUM_MBARRIERS
	.align		4
.L_47:
        /*08d0*/ 	.byte	0x03, 0x38
        /*08d2*/ 	.short	0x0024


	//----- nvinfo : EIATTR_EXIT_INSTR_OFFSETS
	.align		4
        /*08d4*/ 	.byte	0x04, 0x1c
        /*08d6*/ 	.short	(.L_49 - .L_48)


	//   ....[0]....
.L_48:
        /*08d8*/ 	.word	0x000026e0


	//   ....[1]....
        /*08dc*/ 	.word	0x00002bd0


	//   ....[2]....
        /*08e0*/ 	.word	0x00002c30


	//   ....[3]....
        /*08e4*/ 	.word	0x00003d40


	//   ....[4]....
        /*08e8*/ 	.word	0x00004c00


	//   ....[5]....
        /*08ec*/ 	.word	0x00004c40


	//   ....[6]....
        /*08f0*/ 	.word	0x00007000


	//   ....[7]....
        /*08f4*/ 	.word	0x00007080


	//   ....[8]....
        /*08f8*/ 	.word	0x000070b0


	//   ....[9]....
        /*08fc*/ 	.word	0x00007120


	//----- nvinfo : EIATTR_MAX_THREADS
	.align		4
.L_49:
        /*0900*/ 	.byte	0x04, 0x05
        /*0902*/ 	.short	(.L_51 - .L_50)
.L_50:
        /*0904*/ 	.word	0x00000100
        /*0908*/ 	.word	0x00000001
        /*090c*/ 	.word	0x00000001


	//----- nvinfo : EIATTR_CRS_STACK_SIZE
	.align		4
.L_51:
        /*0910*/ 	.byte	0x04, 0x1e
        /*0912*/ 	.short	(.L_53 - .L_52)
.L_52:
        /*0914*/ 	.word	0x00000000


	//----- nvinfo : EIATTR_CBANK_PARAM_SIZE
	.align		4
.L_53:
        /*0918*/ 	.byte	0x03, 0x19
        /*091a*/ 	.short	0x0800


	//----- nvinfo : EIATTR_PARAM_CBANK
	.align		4
        /*091c*/ 	.byte	0x04, 0x0a
        /*091e*/ 	.short	(.L_55 - .L_54)
	.align		4
.L_54:
        /*0920*/ 	.word	index@(.nv.constant0._ZN7cutlass13device_kernelINS_4gemm6kernel13GemmUniversalIN4cute5tupleIJiiiiEEENS1_10collective13CollectiveMmaINS1_35MainloopSm100TmaUmmaWarpSpecializedILi6ELi2ELi4ENS5_IJNS4_1CILi1EEESB_SB_EEEEENS5_IJNSA_ILi64EEESE_NSA_ILi128EEEEEENS_10bfloat16_tENS5_IJlSB_lEEESH_NS5_IJSB_llEEENS4_8TiledMMAINS4_8MMA_AtomIJNS4_20SM100_MMA_F16BF16_SSISH_SH_fLi64ELi64ELNS4_4UMMA5MajorE0ELSO_1ELNSN_7ScaleInE0ELSP_0EEEEEENS4_6LayoutISC_NS5_IJNSA_ILi0EEEST_ST_EEEEENS5_IJNS4_10UnderscoreESW_SW_EEEEENS4_13SM90_TMA_LOADENS4_14ComposedLayoutINS4_7SwizzleILi3ELi4ELi3EEENS4_18smem_ptr_flag_bitsILi16EEENSS_INS5_IJNSA_ILi8EEESE_EEENS5_IJSE_SB_EEEEEEEvNS4_8identityESZ_NS10_IS12_S14_NSS_INS5_IJSE_S15_EEENS5_IJSB_SE_EEEEEEEvS1A_EENS_8epilogue10collective18CollectiveEpilogueINS1G_23Sm100TmaWarpSpecializedILi3ELi2ELi16ELb1ELb0EEEJSG_NS5_IJNSS_ISE_SB_EENSS_INSA_ILi32EEESB_EEEEESH_SI_SH_SI_NS1G_6fusion15FusionCallbacksIS1K_NS1P_17LinearCombinationISH_fSH_fLNS_15FloatRoundStyleE2EEESG_S1O_JEEENS4_5SM1004TMEM4LOAD26SM100_TMEM_LOAD_16dp256b4xESZ_NS10_INS11_ILi2ELi4ELi3EEES14_NSS_INS5_IJS15_S1M_EEENS5_IJS1M_SB_EEEEEEENS4_17SM75_U32x4_LDSM_NENS4_14SM90_TMA_STOREES23_NS4_17SM90_U32x4_STSM_NENS4_39AutoVectorizingCopyWithAssumedAlignmentILi128EEEEEEvvEEEEvNT_6ParamsE)
        /*0924*/ 	.short	0x0380
        /*0926*/ 	.short	0x0800


	//----- nvinfo : EIATTR_SW_WAR
	.align		4
.L_55:
        /*0928*/ 	.byte	0x04, 0x36
        /*092a*/ 	.short	(.L_57 - .L_56)
.L_56:
        /*092c*/ 	.word	0x00000008
.L_57:


//--------------------- .nv.callgraph             --------------------------
	.section	.nv.callgraph,"",@"SHT_CUDA_CALLGRAPH"
	.align	4
	.sectionentsize	8
	.align		4
        /*0000*/ 	.word	0x00000000
	.align		4
        /*0004*/ 	.word	0xffffffff
	.align		4
        /*0008*/ 	.word	index@(_ZN7cutlass13device_kernelINS_4gemm6kernel13GemmUniversalIN4cute5tupleIJiiiiEEENS1_10collective13CollectiveMmaINS1_35MainloopSm100TmaUmmaWarpSpecializedILi6ELi2ELi4ENS5_IJNS4_1CILi1EEESB_SB_EEEEENS5_IJNSA_ILi64EEESE_NSA_ILi128EEEEEENS_10bfloat16_tENS5_IJlSB_lEEESH_NS5_IJSB_llEEENS4_8TiledMMAINS4_8MMA_AtomIJNS4_20SM100_MMA_F16BF16_SSISH_SH_fLi64ELi64ELNS4_4UMMA5MajorE0ELSO_1ELNSN_7ScaleInE0ELSP_0EEEEEENS4_6LayoutISC_NS5_IJNSA_ILi0EEEST_ST_EEEEENS5_IJNS4_10UnderscoreESW_SW_EEEEENS4_13SM90_TMA_LOADENS4_14ComposedLayoutINS4_7SwizzleILi3ELi4ELi3EEENS4_18smem_ptr_flag_bitsILi16EEENSS_INS5_IJNSA_ILi8EEESE_EEENS5_IJSE_SB_EEEEEEEvNS4_8identityESZ_NS10_IS12_S14_NSS_INS5_IJSE_S15_EEENS5_IJSB_SE_EEEEEEEvS1A_EENS_8epilogue10collective18CollectiveEpilogueINS1G_23Sm100TmaWarpSpecializedILi3ELi2ELi16ELb1ELb0EEEJSG_NS5_IJNSS_ISE_SB_EENSS_INSA_ILi32EEESB_EEEEESH_SI_SH_SI_NS1G_6fusion15FusionCallbacksIS1K_NS1P_17LinearCombinationISH_fSH_fLNS_15FloatRoundStyleE2EEESG_S1O_JEEENS4_5SM1004TMEM4LOAD26SM100_TMEM_LOAD_16dp256b4xESZ_NS10_INS11_ILi2ELi4ELi3EEES14_NSS_INS5_IJS15_S1M_EEENS5_IJS1M_SB_EEEEEEENS4_17SM75_U32x4_LDSM_NENS4_14SM90_TMA_STOREES23_NS4_17SM90_U32x4_STSM_NENS4_39AutoVectorizingCopyWithAssumedAlignmentILi128EEEEEEvvEEEEvNT_6ParamsE)
	.align		4
        /*000c*/ 	.word	index@(__assertfail)
	.align		4
        /*0010*/ 	.word	0x00000000
	.align		4
        /*0014*/ 	.word	0xfffffffe
	.align		4
        /*0018*/ 	.word	0x00000000
	.align		4
        /*001c*/ 	.word	0xfffffffd
	.align		4
        /*0020*/ 	.word	0x00000000
	.align		4
        /*0024*/ 	.word	0xfffffffc


//--------------------- .nv.constant4             --------------------------
	.section	.nv.constant4,"a",@progbits
	.align	8
	.align		8
.nv.constant4:
        /*0000*/ 	.dword	__assertfail
	.align		8
        /*0008*/ 	.dword	__unnamed_1
	.align		8
        /*0010*/ 	.dword	__unnamed_2
	.align		8
        /*0018*/ 	.dword	_ZN40_INTERNAL_292a32fa_4_k_cu_06de6d84_271224cuda3std3__45__cpo5beginE
	.align		8
        /*0020*/ 	.dword	_ZN40_INTERNAL_292a32fa_4_k_cu_06de6d84_271224cuda3std3__45__cpo3endE
	.align		8
        /*0028*/ 	.dword	_ZN40_INTERNAL_292a32fa_4_k_cu_06de6d84_271224cuda3std3__45__cpo6cbeginE
	.align		8
        /*0030*/ 	.dword	_ZN40_INTERNAL_292a32fa_4_k_cu_06de6d84_271224cuda3std3__45__cpo4cendE
	.align		8
        /*0038*/ 	.dword	_ZN40_INTERNAL_292a32fa_4_k_cu_06de6d84_271224cuda3std3__442_GLOBAL__N__292a32fa_4_k_cu_06de6d84_271226ignoreE
	.align		8
        /*0040*/ 	.dword	_ZN40_INTERNAL_292a32fa_4_k_cu_06de6d84_271224cuda3std3__419piecewise_constructE
	.align		8
        /*0048*/ 	.dword	_ZN40_INTERNAL_292a32fa_4_k_cu_06de6d84_271224cuda3std3__48in_placeE
	.align		8
        /*0050*/ 	.dword	_ZN40_INTERNAL_292a32fa_4_k_cu_06de6d84_271224cuda3std6ranges3__45__cpo4swapE
	.align		8
        /*0058*/ 	.dword	_ZN40_INTERNAL_292a32fa_4_k_cu_06de6d84_271224cuda3std6ranges3__45__cpo9iter_moveE
	.align		8
        /*0060*/ 	.dword	_ZN40_INTERNAL_292a32fa_4_k_cu_06de6d84_271224cute7productE
	.align		8
        /*0068*/ 	.dword	_ZN40_INTERNAL_292a32fa_4_k_cu_06de6d84_271224cute1_E
	.align		8
        /*0070*/ 	.dword	$str$25
	.align		8
        /*0078*/ 	.dword	$str$26
	.align		8
        /*0080*/ 	.dword	$str$27
	.align		8
        /*0088*/ 	.dword	$str$28


//--------------------- .text._ZN7cutlass13device_kernelINS_4gemm6kernel13GemmUniversalIN4cute5tupleIJiiiiEEENS1_10collective13CollectiveMmaINS1_35MainloopSm100TmaUmmaWarpSpecializedILi6ELi2ELi4ENS5_IJNS4_1CILi1EEESB_SB_EEEEENS5_IJNSA_ILi64EEESE_NSA_ILi128EEEEEENS_10bfloat16_tENS5_IJlSB_lEEESH_NS5_IJSB_llEEENS4_8TiledMMAINS4_8MMA_AtomIJNS4_20SM100_MMA_F16BF16_SSISH_SH_fLi64ELi64ELNS4_4UMMA5MajorE0ELSO_1ELNSN_7ScaleInE0ELSP_0EEEEEENS4_6LayoutISC_NS5_IJNSA_ILi0EEEST_ST_EEEEENS5_IJNS4_10UnderscoreESW_SW_EEEEENS4_13SM90_TMA_LOADENS4_14ComposedLayoutINS4_7SwizzleILi3ELi4ELi3EEENS4_18smem_ptr_flag_bitsILi16EEENSS_INS5_IJNSA_ILi8EEESE_EEENS5_IJSE_SB_EEEEEEEvNS4_8identityESZ_NS10_IS12_S14_NSS_INS5_IJSE_S15_EEENS5_IJSB_SE_EEEEEEEvS1A_EENS_8epilogue10collective18CollectiveEpilogueINS1G_23Sm100TmaWarpSpecializedILi3ELi2ELi16ELb1ELb0EEEJSG_NS5_IJNSS_ISE_SB_EENSS_INSA_ILi32EEESB_EEEEESH_SI_SH_SI_NS1G_6fusion15FusionCallbacksIS1K_NS1P_17LinearCombinationISH_fSH_fLNS_15FloatRoundStyleE2EEESG_S1O_JEEENS4_5SM1004TMEM4LOAD26SM100_TMEM_LOAD_16dp256b4xESZ_NS10_INS11_ILi2ELi4ELi3EEES14_NSS_INS5_IJS15_S1M_EEENS5_IJS1M_SB_EEEEEEENS4_17SM75_U32x4_LDSM_NENS4_14SM90_TMA_STOREES23_NS4_17SM90_U32x4_STSM_NENS4_39AutoVectorizingCopyWithAssumedAlignmentILi128EEEEEEvvEEEEvNT_6ParamsE --------------------------
	.section	.text._ZN7cutlass13device_kernelINS_4gemm6kernel13GemmUniversalIN4cute5tupleIJiiiiEEENS1_10collective13CollectiveMmaINS1_35MainloopSm100TmaUmmaWarpSpecializedILi6ELi2ELi4ENS5_IJNS4_1CILi1EEESB_SB_EEEEENS5_IJNSA_ILi64EEESE_NSA_ILi128EEEEEENS_10bfloat16_tENS5_IJlSB_lEEESH_NS5_IJSB_llEEENS4_8TiledMMAINS4_8MMA_AtomIJNS4_20SM100_MMA_F16BF16_SSISH_SH_fLi64ELi64ELNS4_4UMMA5MajorE0ELSO_1ELNSN_7ScaleInE0ELSP_0EEEEEENS4_6LayoutISC_NS5_IJNSA_ILi0EEEST_ST_EEEEENS5_IJNS4_10UnderscoreESW_SW_EEEEENS4_13SM90_TMA_LOADENS4_14ComposedLayoutINS4_7SwizzleILi3ELi4ELi3EEENS4_18smem_ptr_flag_bitsILi16EEENSS_INS5_IJNSA_ILi8EEESE_EEENS5_IJSE_SB_EEEEEEEvNS4_8identityESZ_NS10_IS12_S14_NSS_INS5_IJSE_S15_EEENS5_IJSB_SE_EEEEEEEvS1A_EENS_8epilogue10collective18CollectiveEpilogueINS1G_23Sm100TmaWarpSpecializedILi3ELi2ELi16ELb1ELb0EEEJSG_NS5_IJNSS_ISE_SB_EENSS_INSA_ILi32EEESB_EEEEESH_SI_SH_SI_NS1G_6fusion15FusionCallbacksIS1K_NS1P_17LinearCombinationISH_fSH_fLNS_15FloatRoundStyleE2EEESG_S1O_JEEENS4_5SM1004TMEM4LOAD26SM100_TMEM_LOAD_16dp256b4xESZ_NS10_INS11_ILi2ELi4ELi3EEES14_NSS_INS5_IJS15_S1M_EEENS5_IJS1M_SB_EEEEEEENS4_17SM75_U32x4_LDSM_NENS4_14SM90_TMA_STOREES23_NS4_17SM90_U32x4_STSM_NENS4_39AutoVectorizingCopyWithAssumedAlignmentILi128EEEEEEvvEEEEvNT_6ParamsE,"ax",@progbits
	.align	128
.text._ZN7cutlass13device_kernelINS_4gemm6kernel13GemmUniversalIN4cute5tupleIJiiiiEEENS1_10collective13CollectiveMmaINS1_35MainloopSm100TmaUmmaWarpSpecializedILi6ELi2ELi4ENS5_IJNS4_1CILi1EEESB_SB_EEEEENS5_IJNSA_ILi64EEESE_NSA_ILi128EEEEEENS_10bfloat16_tENS5_IJlSB_lEEESH_NS5_IJSB_llEEENS4_8TiledMMAINS4_8MMA_AtomIJNS4_20SM100_MMA_F16BF16_SSISH_SH_fLi64ELi64ELNS4_4UMMA5MajorE0ELSO_1ELNSN_7ScaleInE0ELSP_0EEEEEENS4_6LayoutISC_NS5_IJNSA_ILi0EEEST_ST_EEEEENS5_IJNS4_10UnderscoreESW_SW_EEEEENS4_13SM90_TMA_LOADENS4_14ComposedLayoutINS4_7SwizzleILi3ELi4ELi3EEENS4_18smem_ptr_flag_bitsILi16EEENSS_INS5_IJNSA_ILi8EEESE_EEENS5_IJSE_SB_EEEEEEEvNS4_8identityESZ_NS10_IS12_S14_NSS_INS5_IJSE_S15_EEENS5_IJSB_SE_EEEEEEEvS1A_EENS_8epilogue10collective18CollectiveEpilogueINS1G_23Sm100TmaWarpSpecializedILi3ELi2ELi16ELb1ELb0EEEJSG_NS5_IJNSS_ISE_SB_EENSS_INSA_ILi32EEESB_EEEEESH_SI_SH_SI_NS1G_6fusion15FusionCallbacksIS1K_NS1P_17LinearCombinationISH_fSH_fLNS_15FloatRoundStyleE2EEESG_S1O_JEEENS4_5SM1004TMEM4LOAD26SM100_TMEM_LOAD_16dp256b4xESZ_NS10_INS11_ILi2ELi4ELi3EEES14_NSS_INS5_IJS15_S1M_EEENS5_IJS1M_SB_EEEEEEENS4_17SM75_U32x4_LDSM_NENS4_14SM90_TMA_STOREES23_NS4_17SM90_U32x4_STSM_NENS4_39AutoVectorizingCopyWithAssumedAlignmentILi128EEEEEEvvEEEEvNT_6ParamsE:
        .type           _ZN7cutlass13device_kernelINS_4gemm6kernel13GemmUniversalIN4cute5tupleIJiiiiEEENS1_10collective13CollectiveMmaINS1_35MainloopSm100TmaUmmaWarpSpecializedILi6ELi2ELi4ENS5_IJNS4_1CILi1EEESB_SB_EEEEENS5_IJNSA_ILi64EEESE_NSA_ILi128EEEEEENS_10bfloat16_tENS5_IJlSB_lEEESH_NS5_IJSB_llEEENS4_8TiledMMAINS4_8MMA_AtomIJNS4_20SM100_MMA_F16BF16_SSISH_SH_fLi64ELi64ELNS4_4UMMA5MajorE0ELSO_1ELNSN_7ScaleInE0ELSP_0EEEEEENS4_6LayoutISC_NS5_IJNSA_ILi0EEEST_ST_EEEEENS5_IJNS4_10UnderscoreESW_SW_EEEEENS4_13SM90_TMA_LOADENS4_14ComposedLayoutINS4_7SwizzleILi3ELi4ELi3EEENS4_18smem_ptr_flag_bitsILi16EEENSS_INS5_IJNSA_ILi8EEESE_EEENS5_IJSE_SB_EEEEEEEvNS4_8identityESZ_NS10_IS12_S14_NSS_INS5_IJSE_S15_EEENS5_IJSB_SE_EEEEEEEvS1A_EENS_8epilogue10collective18CollectiveEpilogueINS1G_23Sm100TmaWarpSpecializedILi3ELi2ELi16ELb1ELb0EEEJSG_NS5_IJNSS_ISE_SB_EENSS_INSA_ILi32EEESB_EEEEESH_SI_SH_SI_NS1G_6fusion15FusionCallbacksIS1K_NS1P_17LinearCombinationISH_fSH_fLNS_15FloatRoundStyleE2EEESG_S1O_JEEENS4_5SM1004TMEM4LOAD26SM100_TMEM_LOAD_16dp256b4xESZ_NS10_INS11_ILi2ELi4ELi3EEES14_NSS_INS5_IJS15_S1M_EEENS5_IJS1M_SB_EEEEEEENS4_17SM75_U32x4_LDSM_NENS4_14SM90_TMA_STOREES23_NS4_17SM90_U32x4_STSM_NENS4_39AutoVectorizingCopyWithAssumedAlignmentILi128EEEEEEvvEEEEvNT_6ParamsE,@function
        .size           _ZN7cutlass13device_kernelINS_4gemm6kernel13GemmUniversalIN4cute5tupleIJiiiiEEENS1_10collective13CollectiveMmaINS1_35MainloopSm100TmaUmmaWarpSpecializedILi6ELi2ELi4ENS5_IJNS4_1CILi1EEESB_SB_EEEEENS5_IJNSA_ILi64EEESE_NSA_ILi128EEEEEENS_10bfloat16_tENS5_IJlSB_lEEESH_NS5_IJSB_llEEENS4_8TiledMMAINS4_8MMA_AtomIJNS4_20SM100_MMA_F16BF16_SSISH_SH_fLi64ELi64ELNS4_4UMMA5MajorE0ELSO_1ELNSN_7ScaleInE0ELSP_0EEEEEENS4_6LayoutISC_NS5_IJNSA_ILi0EEEST_ST_EEEEENS5_IJNS4_10UnderscoreESW_SW_EEEEENS4_13SM90_TMA_LOADENS4_14ComposedLayoutINS4_7SwizzleILi3ELi4ELi3EEENS4_18smem_ptr_flag_bitsILi16EEENSS_INS5_IJNSA_ILi8EEESE_EEENS5_IJSE_SB_EEEEEEEvNS4_8identityESZ_NS10_IS12_S14_NSS_INS5_IJSE_S15_EEENS5_IJSB_SE_EEEEEEEvS1A_EENS_8epilogue10collective18CollectiveEpilogueINS1G_23Sm100TmaWarpSpecializedILi3ELi2ELi16ELb1ELb0EEEJSG_NS5_IJNSS_ISE_SB_EENSS_INSA_ILi32EEESB_EEEEESH_SI_SH_SI_NS1G_6fusion15FusionCallbacksIS1K_NS1P_17LinearCombinationISH_fSH_fLNS_15FloatRoundStyleE2EEESG_S1O_JEEENS4_5SM1004TMEM4LOAD26SM100_TMEM_LOAD_16dp256b4xESZ_NS10_INS11_ILi2ELi4ELi3EEES14_NSS_INS5_IJS15_S1M_EEENS5_IJS1M_SB_EEEEEEENS4_17SM75_U32x4_LDSM_NENS4_14SM90_TMA_STOREES23_NS4_17SM90_U32x4_STSM_NENS4_39AutoVectorizingCopyWithAssumedAlignmentILi128EEEEEEvvEEEEvNT_6ParamsE,(.L_x_160 - _ZN7cutlass13device_kernelINS_4gemm6kernel13GemmUniversalIN4cute5tupleIJiiiiEEENS1_10collective13CollectiveMmaINS1_35MainloopSm100TmaUmmaWarpSpecializedILi6ELi2ELi4ENS5_IJNS4_1CILi1EEESB_SB_EEEEENS5_IJNSA_ILi64EEESE_NSA_ILi128EEEEEENS_10bfloat16_tENS5_IJlSB_lEEESH_NS5_IJSB_llEEENS4_8TiledMMAINS4_8MMA_AtomIJNS4_20SM100_MMA_F16BF16_SSISH_SH_fLi64ELi64ELNS4_4UMMA5MajorE0ELSO_1ELNSN_7ScaleInE0ELSP_0EEEEEENS4_6LayoutISC_NS5_IJNSA_ILi0EEEST_ST_EEEEENS5_IJNS4_10UnderscoreESW_SW_EEEEENS4_13SM90_TMA_LOADENS4_14ComposedLayoutINS4_7SwizzleILi3ELi4ELi3EEENS4_18smem_ptr_flag_bitsILi16EEENSS_INS5_IJNSA_ILi8EEESE_EEENS5_IJSE_SB_EEEEEEEvNS4_8identityESZ_NS10_IS12_S14_NSS_INS5_IJSE_S15_EEENS5_IJSB_SE_EEEEEEEvS1A_EENS_8epilogue10collective18CollectiveEpilogueINS1G_23Sm100TmaWarpSpecializedILi3ELi2ELi16ELb1ELb0EEEJSG_NS5_IJNSS_ISE_SB_EENSS_INSA_ILi32EEESB_EEEEESH_SI_SH_SI_NS1G_6fusion15FusionCallbacksIS1K_NS1P_17LinearCombinationISH_fSH_fLNS_15FloatRoundStyleE2EEESG_S1O_JEEENS4_5SM1004TMEM4LOAD26SM100_TMEM_LOAD_16dp256b4xESZ_NS10_INS11_ILi2ELi4ELi3EEES14_NSS_INS5_IJS15_S1M_EEENS5_IJS1M_SB_EEEEEEENS4_17SM75_U32x4_LDSM_NENS4_14SM90_TMA_STOREES23_NS4_17SM90_U32x4_STSM_NENS4_39AutoVectorizingCopyWithAssumedAlignmentILi128EEEEEEvvEEEEvNT_6ParamsE)
        .other          _ZN7cutlass13device_kernelINS_4gemm6kernel13GemmUniversalIN4cute5tupleIJiiiiEEENS1_10collective13CollectiveMmaINS1_35MainloopSm100TmaUmmaWarpSpecializedILi6ELi2ELi4ENS5_IJNS4_1CILi1EEESB_SB_EEEEENS5_IJNSA_ILi64EEESE_NSA_ILi128EEEEEENS_10bfloat16_tENS5_IJlSB_lEEESH_NS5_IJSB_llEEENS4_8TiledMMAINS4_8MMA_AtomIJNS4_20SM100_MMA_F16BF16_SSISH_SH_fLi64ELi64ELNS4_4UMMA5MajorE0ELSO_1ELNSN_7ScaleInE0ELSP_0EEEEEENS4_6LayoutISC_NS5_IJNSA_ILi0EEEST_ST_EEEEENS5_IJNS4_10UnderscoreESW_SW_EEEEENS4_13SM90_TMA_LOADENS4_14ComposedLayoutINS4_7SwizzleILi3ELi4ELi3EEENS4_18smem_ptr_flag_bitsILi16EEENSS_INS5_IJNSA_ILi8EEESE_EEENS5_IJSE_SB_EEEEEEEvNS4_8identityESZ_NS10_IS12_S14_NSS_INS5_IJSE_S15_EEENS5_IJSB_SE_EEEEEEEvS1A_EENS_8epilogue10collective18CollectiveEpilogueINS1G_23Sm100TmaWarpSpecializedILi3ELi2ELi16ELb1ELb0EEEJSG_NS5_IJNSS_ISE_SB_EENSS_INSA_ILi32EEESB_EEEEESH_SI_SH_SI_NS1G_6fusion15FusionCallbacksIS1K_NS1P_17LinearCombinationISH_fSH_fLNS_15FloatRoundStyleE2EEESG_S1O_JEEENS4_5SM1004TMEM4LOAD26SM100_TMEM_LOAD_16dp256b4xESZ_NS10_INS11_ILi2ELi4ELi3EEES14_NSS_INS5_IJS15_S1M_EEENS5_IJS1M_SB_EEEEEEENS4_17SM75_U32x4_LDSM_NENS4_14SM90_TMA_STOREES23_NS4_17SM90_U32x4_STSM_NENS4_39AutoVectorizingCopyWithAssumedAlignmentILi128EEEEEEvvEEEEvNT_6ParamsE,@"STO_CUDA_ENTRY STV_DEFAULT"
_ZN7cutlass13device_kernelINS_4gemm6kernel13GemmUniversalIN4cute5tupleIJiiiiEEENS1_10collective13CollectiveMmaINS1_35MainloopSm100TmaUmmaWarpSpecializedILi6ELi2ELi4ENS5_IJNS4_1CILi1EEESB_SB_EEEEENS5_IJNSA_ILi64EEESE_NSA_ILi128EEEEEENS_10bfloat16_tENS5_IJlSB_lEEESH_NS5_IJSB_llEEENS4_8TiledMMAINS4_8MMA_AtomIJNS4_20SM100_MMA_F16BF16_SSISH_SH_fLi64ELi64ELNS4_4UMMA5MajorE0ELSO_1ELNSN_7ScaleInE0ELSP_0EEEEEENS4_6LayoutISC_NS5_IJNSA_ILi0EEEST_ST_EEEEENS5_IJNS4_10UnderscoreESW_SW_EEEEENS4_13SM90_TMA_LOADENS4_14ComposedLayoutINS4_7SwizzleILi3ELi4ELi3EEENS4_18smem_ptr_flag_bitsILi16EEENSS_INS5_IJNSA_ILi8EEESE_EEENS5_IJSE_SB_EEEEEEEvNS4_8identityESZ_NS10_IS12_S14_NSS_INS5_IJSE_S15_EEENS5_IJSB_SE_EEEEEEEvS1A_EENS_8epilogue10collective18CollectiveEpilogueINS1G_23Sm100TmaWarpSpecializedILi3ELi2ELi16ELb1ELb0EEEJSG_NS5_IJNSS_ISE_SB_EENSS_INSA_ILi32EEESB_EEEEESH_SI_SH_SI_NS1G_6fusion15FusionCallbacksIS1K_NS1P_17LinearCombinationISH_fSH_fLNS_15FloatRoundStyleE2EEESG_S1O_JEEENS4_5SM1004TMEM4LOAD26SM100_TMEM_LOAD_16dp256b4xESZ_NS10_INS11_ILi2ELi4ELi3EEES14_NSS_INS5_IJS15_S1M_EEENS5_IJS1M_SB_EEEEEEENS4_17SM75_U32x4_LDSM_NENS4_14SM90_TMA_STOREES23_NS4_17SM90_U32x4_STSM_NENS4_39AutoVectorizingCopyWithAssumedAlignmentILi128EEEEEEvvEEEEvNT_6ParamsE:
[----:B------:R-:W1:Y:S01]  /*0000*/  LDC R1, c[0x0][0x37c] ;  /* 0x0000df00ff017b82 */ /* 0x000e620000000800 */
[----:B------:R-:W2:Y:S01]  /*0010*/  S2R R70, SR_TID.X ;  /* 0x0000000000467919 */ /* 0x000ea20000002100 */
[----:B------:R-:W3:Y:S01]  /*0020*/  LDCU.64 UR4, c[0x0][0x890] ;  /* 0x00011200ff0477ac */ /* 0x000ee20008000a00 */
[----:B------:R-:W-:Y:S02]  /*0030*/  PRMT R60, RZ, 0x7610, R60 ;  /* 0x00007610ff3c7816 */ /* 0x000fe4000000003c */
[----:B------:R-:W-:Y:S01]  /*0040*/  ELECT P5, URZ, PT ;  /* 0x0000000000ff782f */ /* 0x000fe200038a0000 */
[----:B------:R-:W4:Y:S01]  /*0050*/  LDCU.64 UR46, c[0x0][0x358] ;  /* 0x00006b00ff2e77ac */ /* 0x000f220008000a00 */
[----:B---3--:R-:W-:-:S04]  /*0060*/  UISETP.NE.U32.AND UP0, UPT, UR4, URZ, UPT ;  /* 0x000000ff0400728c */ /* 0x008fc8000bf05070 */
[----:B------:R-:W-:Y:S01]  /*0070*/  UISETP.NE.AND.EX UP0, UPT, UR5, URZ, UPT, UP0 ;  /* 0x000000ff0500728c */ /* 0x000fe2000bf05300 */
[----:B--2---:R-:W-:-:S05]  /*0080*/  SHF.R.U32.HI R65, RZ, 0x5, R70 ;  /* 0x00000005ff417819 */ /* 0x004fca0000011646 */
[----:B------:R-:W2:Y:S02]  /*0090*/  SHFL.IDX PT, R0, R65, RZ, 0x1f ;  /* 0x00001fff41007589 */ /* 0x000ea400000e0000 */
[----:B--2---:R-:W-:Y:S01]  /*00a0*/  R2UR UR8, R0 ;  /* 0x00000000000872ca */ /* 0x004fe200000e0000 */
[----:B-1--4-:R-:W-:-:S14]  /*00b0*/  BRA.U UP0, `(.L_x_0) ;  /* 0x00000001002c7547 */ /* 0x012fdc000b800000 */
[----:B------:R-:W1:Y:S02]  /*00c0*/  LDCU.64 UR6, c[0x0][0x888] ;  /* 0x00011100ff0677ac */ /* 0x000e640008000a00 */
[----:B-1----:R-:W-:-:S04]  /*00d0*/  UISETP.NE.U32.AND UP0, UPT, UR6, URZ, UPT ;  /* 0x000000ff0600728c */ /* 0x002fc8000bf05070 */
[----:B------:R-:W-:-:S09]  /*00e0*/  UISETP.NE.AND.EX UP0, UPT, UR7, URZ, UPT, UP0 ;  /* 0x000000ff0700728c */ /* 0x000fd2000bf05300 */
[----:B------:R-:W-:Y:S05]  /*00f0*/  BRA.U !UP0, `(.L_x_1) ;  /* 0x0000000108107547 */ /* 0x000fea000b800000 */
[----:B------:R-:W1:Y:S02]  /*0100*/  LDC.64 R2, c[0x0][0x888] ;  /* 0x00022200ff027b82 */ /* 0x000e640000000a00 */
[----:B-1----:R1:W5:Y:S01]  /*0110*/  LDG.E R35, desc[UR46][R2.64] ;  /* 0x0000002e02237981 */ /* 0x002362000c1e1900 */
[----:B------:R-:W-:Y:S01]  /*0120*/  HFMA2 R60, -RZ, RZ, 0, 5.9604644775390625e-08 ;  /* 0x00000001ff3c7431 */ /* 0x000fe200000001ff */
[----:B------:R-:W-:Y:S05]  /*0130*/  BRA `(.L_x_0) ;  /* 0x00000000000c7947 */ /* 0x000fea0003800000 */
.L_x_1:
[----:B------:R-:W1:Y:S01]  /*0140*/  LDCU UR6, c[0x0][0x880] ;  /* 0x00011000ff0677ac */ /* 0x000e620008000800 */
[----:B------:R-:W-:Y:S01]  /*0150*/  HFMA2 R60, -RZ, RZ, 0, 5.9604644775390625e-08 ;  /* 0x00000001ff3c7431 */ /* 0x000fe200000001ff */
[----:B-1----:R-:W-:-:S07]  /*0160*/  MOV R35, UR6 ;  /* 0x0000000600237c02 */ /* 0x002fce0008000f00 */
.L_x_0:
[----:B------:R-:W2:Y:S02]  /*0170*/  LDCU.64 UR6, c[0x0][0x8b0] ;  /* 0x00011600ff0677ac */ /* 0x000ea40008000a00 */
[----:B--2---:R-:W-:-:S04]  /*0180*/  UISETP.NE.U32.AND UP0, UPT, UR6, URZ, UPT ;  /* 0x000000ff0600728c */ /* 0x004fc8000bf05070 */
[----:B------:R-:W-:-:S09]  /*0190*/  UISETP.NE.AND.EX UP0, UPT, UR7, URZ, UPT, UP0 ;  /* 0x000000ff0700728c */ /* 0x000fd2000bf05300 */
[----:B------:R-:W-:Y:S05]  /*01a0*/  BRA.U UP0, `(.L_x_2) ;  /* 0x0000000100247547 */ /* 0x000fea000b800000 */
[----:B------:R-:W2:Y:S02]  /*01b0*/  LDCU.64 UR6, c[0x0][0x8a8] ;  /* 0x00011500ff0677ac */ /* 0x000ea40008000a00 */
[----:B--2---:R-:W-:-:S04]  /*01c0*/  UISETP.NE.U32.AND UP0, UPT, UR6, URZ, UPT ;  /* 0x000000ff0600728c */ /* 0x004fc8000bf05070 */
[----:B------:R-:W-:-:S09]  /*01d0*/  UISETP.NE.AND.EX UP0, UPT, UR7, URZ, UPT, UP0 ;  /* 0x000000ff0700728c */ /* 0x000fd2000bf05300 */
[----:B------:R-:W-:Y:S05]  /*01e0*/  BRA.U !UP0, `(.L_x_3) ;  /* 0x00000001080c7547 */ /* 0x000fea000b800000 */
[----:B-1----:R-:W1:Y:S02]  /*01f0*/  LDC.64 R2, c[0x0][0x8a8] ;  /* 0x00022a00ff027b82 */ /* 0x002e640000000a00 */
[----:B-1----:R2:W5:Y:S01]  /*0200*/  LDG.E R33, desc[UR46][R2.64] ;  /* 0x0000002e02217981 */ /* 0x002562000c1e1900 */
[----:B------:R-:W-:Y:S05]  /*0210*/  BRA `(.L_x_2) ;  /* 0x0000000000087947 */ /* 0x000fea0003800000 */
.L_x_3:
[----:B------:R-:W2:Y:S02]  /*0220*/  LDCU UR6, c[0x0][0x8a0] ;  /* 0x00011400ff0677ac */ /* 0x000ea40008000800 */
[----:B--2---:R-:W-:Y:S02]  /*0230*/  MOV R33, UR6 ;  /* 0x0000000600217c02 */ /* 0x004fe40008000f00 */
.L_x_2:
[----:B------:R-:W-:Y:S01]  /*0240*/  IMAD.U32 R0, RZ, RZ, UR8 ;  /* 0x00000008ff007e24 */ /* 0x000fe2000f8e00ff */
[----:B------:R-:W-:Y:S04]  /*0250*/  BSSY.RECONVERGENT B0, `(.L_x_4) ;  /* 0x000000c000007945 */ /* 0x000fe80003800200 */
[C---:B------:R-:W-:Y:S02]  /*0260*/  ISETP.NE.OR P1, PT, R0.reuse, 0x1, !P5 ;  /* 0x000000010000780c */ /* 0x040fe40006f25670 */
[----:B------:R-:W-:-:S11]  /*0270*/  ISETP.NE.OR P0, PT, R0, 0x3, !P5 ;  /* 0x000000030000780c */ /* 0x000fd60006f05670 */
[----:B------:R-:W-:Y:S05]  /*0280*/  @P1 BRA `(.L_x_5) ;  /* 0x0000000000201947 */ /* 0x000fea0003800000 */
[----:B------:R-:W3:Y:S02]  /*0290*/  LDCU.64 UR6, c[0x0][0x348] ;  /* 0x00006900ff0677ac */ /* 0x000ee40008000a00 */
[----:B---3--:R-:W-:Y:S02]  /*02a0*/  UIADD3 UR10, UP1, UPT, UR6, 0x80, URZ ;  /* 0x00000080060a7890 */ /* 0x008fe4000ff3e0ff */
[----:B------:R-:W-:Y:S02]  /*02b0*/  UIADD3 UR6, UP0, UPT, UR6, 0x180, URZ ;  /* 0x0000018006067890 */ /* 0x000fe4000ff1e0ff */
[----:B------:R-:W-:Y:S02]  /*02c0*/  UIADD3.X UR11, UPT, UPT, URZ, UR7, URZ, UP1, !UPT ;  /* 0x00000007ff0b7290 */ /* 0x000fe40008ffe4ff */
[----:B------:R-:W-:-:S07]  /*02d0*/  UIADD3.X UR7, UPT, UPT, URZ, UR7, URZ, UP0, !UPT ;  /* 0x00000007ff077290 */ /* 0x000fce00087fe4ff */
[----:B------:R3:W-:Y:S02]  /*02e0*/  UTMACCTL.PF [UR10] ;  /* 0x000000000a0079b9 */ /* 0x0007e40008040000 */
[----:B------:R3:W-:Y:S02]  /*02f0*/  UTMACCTL.PF [UR6] ;  /* 0x00000000060079b9 */ /* 0x0007e40008040000 */
[----:B---3--:R-:W-:Y:S01]  /*0300*/  NOP ;  /* 0x0000000000007918 */ /* 0x008fe20000000000 */
.L_x_5:
[----:B------:R-:W-:Y:S05]  /*0310*/  BSYNC.RECONVERGENT B0 ;  /* 0x0000000000007941 */ /* 0x000fea0003800200 */
.L_x_4:
[----:B------:R-:W-:Y:S04]  /*0320*/  BSSY.RECONVERGENT B0, `(.L_x_6) ;  /* 0x000000a000007945 */ /* 0x000fe80003800200 */
        /* <DEDUP_REMOVED lines=9> */
.L_x_7:
[----:B------:R-:W-:Y:S05]  /*03c0*/  BSYNC.RECONVERGENT B0 ;  /* 0x0000000000007941 */ /* 0x000fea0003800200 */
.L_x_6:
[----:B------:R-:W3:Y:S01]  /*03d0*/  LDCU.64 UR6, c[0x0][0x888] ;  /* 0x00011100ff0677ac */ /* 0x000ee20008000a00 */
[----:B------:R-:W-:Y:S02]  /*03e0*/  UISETP.EQ.U32.AND UP1, UPT, UR4, URZ, UPT ;  /* 0x000000ff0400728c */ /* 0x000fe4000bf22070 */
[----:B------:R-:W-:Y:S02]  /*03f0*/  UPLOP3.LUT UP2, UPT, UPT, UPT, UPT, 0x80, 0x8 ;  /* 0x000000000008789c */ /* 0x000fe40003f4f070 */
[----:B---3--:R-:W-:-:S04]  /*0400*/  UISETP.NE.U32.AND UP0, UPT, UR6, URZ, UPT ;  /* 0x000000ff0600728c */ /* 0x008fc8000bf05070 */
[----:B------:R-:W-:-:S04]  /*0410*/  UISETP.NE.AND.EX UP0, UPT, UR7, URZ, UPT, UP0 ;  /* 0x000000ff0700728c */ /* 0x000fc8000bf05300 */
[----:B------:R-:W-:-:S04]  /*0420*/  UISETP.EQ.OR.EX UP3, UPT, UR5, URZ, !UP0, UP1 ;  /* 0x000000ff0500728c */ /* 0x000fc8000c762710 */
[----:B------:R-:W-:-:S05]  /*0430*/  UP2UR UR53, UPR, URZ, 0x8 ;  /* 0x00000008ff357883 */ /* 0x000fca0008000000 */
[----:B------:R-:W-:Y:S07]  /*0440*/  BRA.U !UP3, `(.L_x_8) ;  /* 0x000000010b207547 */ /* 0x000fee000b800000 */
[----:B------:R-:W-:Y:S01]  /*0450*/  UISETP.NE.U32.AND UP2, UPT, UR4, URZ, UPT ;  /* 0x000000ff0400728c */ /* 0x000fe2000bf45070 */
[----:B-----5:R-:W-:Y:S01]  /*0460*/  FSETP.NEU.AND P0, PT, R35, RZ, PT ;  /* 0x000000ff2300720b */ /* 0x020fe20003f0d000 */
[----:B------:R-:W-:Y:S02]  /*0470*/  USEL UR4, URZ, 0xffffffff, UP0 ;  /* 0xffffffffff047887 */ /* 0x000fe40008000000 */
[----:B------:R-:W-:-:S10]  /*0480*/  UISETP.NE.AND.EX UP2, UPT, UR5, URZ, UPT, UP2 ;  /* 0x000000ff0500728c */ /* 0x000fd4000bf45320 */
[----:B------:R-:W-:Y:S01]  /*0490*/  VOTEU.ANY UP1, P0 ;  /* 0x0000000000ff7886 */ /* 0x000fe20000020100 */
[----:B------:R-:W-:-:S04]  /*04a0*/  @!UP2 USEL UR4, URZ, 0xffffffff, UP1 ;  /* 0xffffffffff04a887 */ /* 0x000fc80008800000 */
[----:B------:R-:W-:-:S04]  /*04b0*/  ULOP3.LUT UR4, UR4, 0x1, URZ, 0xc0, !UPT ;  /* 0x0000000104047892 */ /* 0x000fc8000f8ec0ff */
[----:B------:R-:W-:-:S11]  /*04c0*/  UISETP.NE.U32.AND UP2, UPT, UR4, 0x1, UPT ;  /* 0x000000010400788c */ /* 0x000fd6000bf45070 */
.L_x_8:
[----:B-12---:R-:W1:Y:S01]  /*04d0*/  SHFL.IDX PT, R2, R65, RZ, 0x1f ;  /* 0x00001fff41027589 */ /* 0x006e6200000e0000 */
[----:B------:R-:W-:-:S04]  /*04e0*/  UISETP.NE.AND UP1, UPT, UR8, 0x2, UPT ;  /* 0x000000020800788c */ /* 0x000fc8000bf25270 */
[----:B------:R-:W-:Y:S01]  /*04f0*/  USEL UR6, URZ, 0x1, UP1 ;  /* 0x00000001ff067887 */ /* 0x000fe20008800000 */
[----:B-1----:R-:W-:-:S13]  /*0500*/  ISETP.NE.AND P0, PT, R2, RZ, PT ;  /* 0x000000ff0200720c */ /* 0x002fda0003f05270 */
[----:B------:R-:W-:Y:S05]  /*0510*/  @P0 BRA `(.L_x_9) ;  /* 0x0000000000580947 */ /* 0x000fea0003800000 */
[----:B------:R-:W1:Y:S01]  /*0520*/  S2UR UR5, SR_CgaCtaId ;  /* 0x00000000000579c3 */ /* 0x000e620000008800 */
[----:B------:R-:W-:Y:S01]  /*0530*/  UMOV UR7, 0x400 ;  /* 0x0000040000077882 */ /* 0x000fe20000000000 */
[----:B------:R-:W-:Y:S01]  /*0540*/  UMOV UR4, 0x1 ;  /* 0x0000000100047882 */ /* 0x000fe20000000000 */
[----:B------:R-:W-:Y:S01]  /*0550*/  ELECT P0, URZ, PT ;  /* 0x0000000000ff782f */ /* 0x000fe20003800000 */
[----:B------:R-:W-:-:S04]  /*0560*/  UIADD3 UR10, UPT, UPT, -UR4, 0x100000, URZ ;  /* 0x00100000040a7890 */ /* 0x000fc8000fffe1ff */
[----:B------:R-:W-:Y:S02]  /*0570*/  USHF.L.U32 UR11, UR10, 0xb, URZ ;  /* 0x0000000b0a0b7899 */ /* 0x000fe400080006ff */
[----:B------:R-:W-:Y:S02]  /*0580*/  USHF.L.U32 UR10, UR10, 0x1, URZ ;  /* 0x000000010a0a7899 */ /* 0x000fe400080006ff */
[----:B-1----:R-:W-:Y:S01]  /*0590*/  ULEA UR5, UR5, UR7, 0x18 ;  /* 0x0000000705057291 */ /* 0x002fe2000f8ec0ff */
[----:B------:R-:W1:Y:S11]  /*05a0*/  FENCE.VIEW.ASYNC.S ;  /* 0x00000000000073c6 */ /* 0x000e760000000000 */
[----:B-1----:R1:W2:Y:S01]  /*05b0*/  SYNCS.EXCH.64 URZ, [UR5], UR10 ;  /* 0x0000000a05ff75b2 */ /* 0x0022a20008000100 */
[----:B------:R1:W3:Y:S01]  /*05c0*/  SYNCS.EXCH.64 URZ, [UR5+0x30], UR10 ;  /* 0x0000300a05ff75b2 */ /* 0x0002e20008000100 */
[----:B------:R1:W4:Y:S01]  /*05d0*/  SYNCS.EXCH.64 URZ, [UR5+0x8], UR10 ;  /* 0x0000080a05ff75b2 */ /* 0x0003220008000100 */
[----:B------:R1:W1:Y:S01]  /*05e0*/  SYNCS.EXCH.64 URZ, [UR5+0x38], UR10 ;  /* 0x0000380a05ff75b2 */ /* 0x0002620008000100 */
        /* <DEDUP_REMOVED lines=8> */
[----:B------:R-:W-:Y:S01]  /*0670*/  NOP ;  /* 0x0000000000007918 */ /* 0x000fe20000000000 */
.L_x_9:
[----:B------:R-:W2:Y:S01]  /*0680*/  SHFL.IDX PT, R2, R65, RZ, 0x1f ;  /* 0x00001fff41027589 */ /* 0x000ea200000e0000 */
[----:B------:R-:W-:Y:S01]  /*0690*/  NOP ;  /* 0x0000000000007918 */ /* 0x000fe20000000000 */
[----:B--2---:R-:W-:-:S13]  /*06a0*/  ISETP.NE.AND P0, PT, R2, 0x1, PT ;  /* 0x000000010200780c */ /* 0x004fda0003f05270 */
[----:B------:R-:W-:Y:S05]  /*06b0*/  @P0 BRA `(.L_x_10) ;  /* 0x0000000000500947 */ /* 0x000fea0003800000 */
[----:B------:R-:W2:Y:S01]  /*06c0*/  S2UR UR7, SR_CgaCtaId ;  /* 0x00000000000779c3 */ /* 0x000ea20000008800 */
[----:B------:R-:W-:Y:S01]  /*06d0*/  UMOV UR9, 0x400 ;  /* 0x0000040000097882 */ /* 0x000fe20000000000 */
[----:B-1----:R-:W-:Y:S01]  /*06e0*/  UMOV UR5, 0x20 ;  /* 0x0000002000057882 */ /* 0x002fe20000000000 */
[----:B------:R-:W-:Y:S01]  /*06f0*/  UMOV UR4, 0x80 ;  /* 0x0000008000047882 */ /* 0x000fe20000000000 */
[----:B------:R-:W-:-:S04]  /*0700*/  UIADD3 UR10, UPT, UPT, -UR5, 0x100000, URZ ;  /* 0x00100000050a7890 */ /* 0x000fc8000fffe1ff */
[----:B------:R-:W-:Y:S02]  /*0710*/  USHF.L.U32 UR11, UR10, 0xb, URZ ;  /* 0x0000000b0a0b7899 */ /* 0x000fe400080006ff */
[----:B------:R-:W-:Y:S02]  /*0720*/  USHF.L.U32 UR10, UR10, 0x1, URZ ;  /* 0x000000010a0a7899 */ /* 0x000fe400080006ff */
[----:B------:R-:W-:-:S04]  /*0730*/  UIADD3 UR4, UPT, UPT, -UR4, 0x100000, URZ ;  /* 0x0010000004047890 */ /* 0x000fc8000fffe1ff */
[----:B------:R-:W-:Y:S02]  /*0740*/  USHF.L.U32 UR5, UR4, 0xb, URZ ;  /* 0x0000000b04057899 */ /* 0x000fe400080006ff */
[----:B------:R-:W-:Y:S01]  /*0750*/  USHF.L.U32 UR4, UR4, 0x1, URZ ;  /* 0x0000000104047899 */ /* 0x000fe200080006ff */
[----:B------:R-:W-:Y:S01]  /*0760*/  ELECT P0, URZ, PT ;  /* 0x0000000000ff782f */ /* 0x000fe20003800000 */
[----:B--2---:R-:W-:Y:S01]  /*0770*/  ULEA UR7, UR7, UR9, 0x18 ;  /* 0x0000000907077291 */ /* 0x004fe2000f8ec0ff */
[----:B------:R-:W1:Y:S11]  /*0780*/  FENCE.VIEW.ASYNC.S ;  /* 0x00000000000073c6 */ /* 0x000e760000000000 */
[----:B-1----:R2:W1:Y:S01]  /*0790*/  SYNCS.EXCH.64 URZ, [UR7+0x60], UR10 ;  /* 0x0000600a07ff75b2 */ /* 0x0024620008000100 */
[----:B------:R2:W1:Y:S01]  /*07a0*/  SYNCS.EXCH.64 URZ, [UR7+0x78], UR4 ;  /* 0x0000780407ff75b2 */ /* 0x0004620008000100 */
[----:B------:R2:W1:Y:S01]  /*07b0*/  SYNCS.EXCH.64 URZ, [UR7+0x68], UR10 ;  /* 0x0000680a07ff75b2 */ /* 0x0004620008000100 */
[----:B------:R2:W1:Y:S01]  /*07c0*/  SYNCS.EXCH.64 URZ, [UR7+0x80], UR4 ;  /* 0x0000800407ff75b2 */ /* 0x0004620008000100 */
[----:B------:R2:W1:Y:S01]  /*07d0*/  SYNCS.EXCH.64 URZ, [UR7+0x70], UR10 ;  /* 0x0000700a07ff75b2 */ /* 0x0004620008000100 */
[----:B------:R2:W1:Y:S02]  /*07e0*/  SYNCS.EXCH.64 URZ, [UR7+0x88], UR4 ;  /* 0x0000880407ff75b2 */ /* 0x0004640008000100 */
[----:B--2---:R-:W-:Y:S01]  /*07f0*/  NOP ;  /* 0x0000000000007918 */ /* 0x004fe20000000000 */
.L_x_10:
[----:B------:R-:W2:Y:S01]  /*0800*/  SHFL.IDX PT, R2, R65, RZ, 0x1f ;  /* 0x00001fff41027589 */ /* 0x000ea200000e0000 */
[----:B------:R-:W-:Y:S01]  /*0810*/  NOP ;  /* 0x0000000000007918 */ /* 0x000fe20000000000 */
[----:B--2---:R-:W-:-:S13]  /*0820*/  ISETP.NE.AND P0, PT, R2, 0x3, PT ;  /* 0x000000030200780c */ /* 0x004fda0003f05270 */
[----:B------:R-:W-:Y:S05]  /*0830*/  @P0 BRA `(.L_x_11) ;  /* 0x0000000000300947 */ /* 0x000fea0003800000 */
[----:B-1----:R-:W1:Y:S01]  /*0840*/  S2UR UR5, SR_CgaCtaId ;  /* 0x00000000000579c3 */ /* 0x002e620000008800 */
        /* <DEDUP_REMOVED lines=8> */
[----:B-1----:R2:W1:Y:S01]  /*08d0*/  SYNCS.EXCH.64 URZ, [UR5+0x90], UR10 ;  /* 0x0000900a05ff75b2 */ /* 0x0024620008000100 */
[----:B------:R2:W1:Y:S02]  /*08e0*/  SYNCS.EXCH.64 URZ, [UR5+0x98], UR10 ;  /* 0x0000980a05ff75b2 */ /* 0x0004640008000100 */
[----:B--2---:R-:W-:Y:S01]  /*08f0*/  NOP ;  /* 0x0000000000007918 */ /* 0x004fe20000000000 */
.L_x_11:
[----:B------:R-:W2:Y:S01]  /*0900*/  SHFL.IDX PT, R2, R65, RZ, 0x1f ;  /* 0x00001fff41027589 */ /* 0x000ea200000e0000 */
[----:B------:R-:W-:Y:S01]  /*0910*/  NOP ;  /* 0x0000000000007918 */ /* 0x000fe20000000000 */
[----:B--2---:R-:W-:-:S13]  /*0920*/  ISETP.NE.AND P0, PT, R2, 0x4, PT ;  /* 0x000000040200780c */ /* 0x004fda0003f05270 */
[----:B------:R-:W-:Y:S05]  /*0930*/  @P0 BRA `(.L_x_12) ;  /* 0x00000000004c0947 */ /* 0x000fea0003800000 */
[----:B-1----:R-:W1:Y:S01]  /*0940*/  S2UR UR5, SR_CgaCtaId ;  /* 0x00000000000579c3 */ /* 0x002e620000008800 */
[----:B------:R-:W-:Y:S01]  /*0950*/  UMOV UR9, 0x100 ;  /* 0x0000010000097882 */ /* 0x000fe20000000000 */
[----:B------:R-:W-:Y:S01]  /*0960*/  UMOV UR7, 0x400 ;  /* 0x0000040000077882 */ /* 0x000fe20000000000 */
[----:B------:R-:W-:Y:S01]  /*0970*/  USEL UR9, UR9, 0xe0, UP2 ;  /* 0x000000e009097887 */ /* 0x000fe20009000000 */
[----:B------:R-:W-:Y:S01]  /*0980*/  UMOV UR4, 0x1 ;  /* 0x0000000100047882 */ /* 0x000fe20000000000 */
[----:B------:R-:W-:Y:S01]  /*0990*/  ELECT P0, URZ, PT ;  /* 0x0000000000ff782f */ /* 0x000fe20003800000 */
[----:B------:R-:W-:-:S04]  /*09a0*/  UIADD3 UR10, UPT, UPT, -UR4, 0x100000, URZ ;  /* 0x00100000040a7890 */ /* 0x000fc8000fffe1ff */
[----:B------:R-:W-:Y:S02]  /*09b0*/  USHF.L.U32 UR11, UR10, 0xb, URZ ;  /* 0x0000000b0a0b7899 */ /* 0x000fe400080006ff */
[----:B------:R-:W-:Y:S02]  /*09c0*/  USHF.L.U32 UR10, UR10, 0x1, URZ ;  /* 0x000000010a0a7899 */ /* 0x000fe400080006ff */
[----:B------:R-:W-:-:S04]  /*09d0*/  UIADD3 UR12, UPT, UPT, -UR9, 0x100000, URZ ;  /* 0x00100000090c7890 */ /* 0x000fc8000fffe1ff */
[----:B------:R-:W-:Y:S02]  /*09e0*/  USHF.L.U32 UR13, UR12, 0xb, URZ ;  /* 0x0000000b0c0d7899 */ /* 0x000fe400080006ff */
[----:B------:R-:W-:Y:S02]  /*09f0*/  USHF.L.U32 UR12, UR12, 0x1, URZ ;  /* 0x000000010c0c7899 */ /* 0x000fe400080006ff */
[----:B-1----:R-:W-:Y:S01]  /*0a00*/  ULEA UR5, UR5, UR7, 0x18 ;  /* 0x0000000705057291 */ /* 0x002fe2000f8ec0ff */
[----:B------:R-:W1:Y:S11]  /*0a10*/  FENCE.VIEW.ASYNC.S ;  /* 0x00000000000073c6 */ /* 0x000e760000000000 */
[----:B-1----:R2:W1:Y:S01]  /*0a20*/  SYNCS.EXCH.64 URZ, [UR5+0xa0], UR10 ;  /* 0x0000a00a05ff75b2 */ /* 0x0024620008000100 */
[----:B------:R2:W1:Y:S01]  /*0a30*/  SYNCS.EXCH.64 URZ, [UR5+0xb0], UR12 ;  /* 0x0000b00c05ff75b2 */ /* 0x0004620008000100 */
[----:B------:R2:W1:Y:S01]  /*0a40*/  SYNCS.EXCH.64 URZ, [UR5+0xa8], UR10 ;  /* 0x0000a80a05ff75b2 */ /* 0x0004620008000100 */
[----:B------:R2:W1:Y:S02]  /*0a50*/  SYNCS.EXCH.64 URZ, [UR5+0xb8], UR12 ;  /* 0x0000b80c05ff75b2 */ /* 0x0004640008000100 */
[----:B--2---:R-:W-:Y:S01]  /*0a60*/  NOP ;  /* 0x0000000000007918 */ /* 0x004fe20000000000 */
.L_x_12:
        /* <DEDUP_REMOVED lines=22> */
[----:B------:R2:W1:Y:S01]  /*0bd0*/  SYNCS.EXCH.64 URZ, [UR7+0xf0], UR4 ;  /* 0x0000f00407ff75b2 */ /* 0x0004620008000100 */
[----:B------:R2:W1:Y:S01]  /*0be0*/  SYNCS.EXCH.64 URZ, [UR7+0xd8], UR10 ;  /* 0x0000d80a07ff75b2 */ /* 0x0004620008000100 */
[----:B------:R2:W1:Y:S02]  /*0bf0*/  SYNCS.EXCH.64 URZ, [UR7+0xf8], UR4 ;  /* 0x0000f80407ff75b2 */ /* 0x0004640008000100 */
[----:B--2---:R-:W-:Y:S01]  /*0c00*/  NOP ;  /* 0x0000000000007918 */ /* 0x004fe20000000000 */
.L_x_13:
        /* <DEDUP_REMOVED lines=18> */
.L_x_14:
[----:B-1----:R-:W1:Y:S01]  /*0d30*/  S2UR UR5, SR_CTAID.X ;  /* 0x00000000000579c3 */ /* 0x002e620000002500 */
[----:B------:R-:W-:-:S05]  /*0d40*/  CS2R.32 R59, SR_CgaSize ;  /* 0x00000000003b7805 */ /* 0x000fca0000008a00 */
[----:B------:R-:W-:-:S05]  /*0d50*/  IMAD R59, R59, -0xa0, RZ ;  /* 0xffffff603b3b7824 */ /* 0x000fca00078e02ff */
[----:B------:R-:W-:-:S14]  /*0d60*/  R2UR UR9, R59 ;  /* 0x000000003b0972ca */ /* 0x000fdc00000e0000 */
[----:B------:R-:W2:Y:S01]  /*0d70*/  LDCU UR9, c[0x0][UR9+0x2b0] ;  /* 0x00005600090977ac */ /* 0x000ea20008000800 */
[----:B------:R-:W-:Y:S01]  /*0d80*/  NOP ;  /* 0x0000000000007918 */ /* 0x000fe20000000000 */
[----:B------:R-:W-:-:S05]  /*0d90*/  CS2R.32 R59, SR_CgaSize ;  /* 0x00000000003b7805 */ /* 0x000fca0000008a00 */
[----:B------:R-:W-:-:S05]  /*0da0*/  IMAD R59, R59, -0xa0, RZ ;  /* 0xffffff603b3b7824 */ /* 0x000fca00078e02ff */
[----:B------:R-:W-:-:S14]  /*0db0*/  R2UR UR7, R59 ;  /* 0x000000003b0772ca */ /* 0x000fdc00000e0000 */
[----:B------:R-:W3:Y:S01]  /*0dc0*/  LDCU UR7, c[0x0][UR7+0x2b4] ;  /* 0x00005680070777ac */ /* 0x000ee20008000800 */
[----:B------:R-:W4:Y:S08]  /*0dd0*/  S2UR UR4, SR_CTAID.Y ;  /* 0x00000000000479c3 */ /* 0x000f300000002600 */
[----:B------:R-:W3:Y:S01]  /*0de0*/  LDC R10, c[0x0][0xb24] ;  /* 0x0002c900ff0a7b82 */ /* 0x000ee20000000800 */
[----:B-1----:R-:W-:-:S02]  /*0df0*/  I2FP.F32.U32 R59, UR5 ;  /* 0x00000005003b7c45 */ /* 0x002fc40008201000 */
[----:B------:R-:W-:-:S05]  /*0e00*/  CS2R.32 R3, SR_CgaSize ;  /* 0x0000000000037805 */ /* 0x000fca0000008a00 */
[----:B------:R-:W-:-:S06]  /*0e10*/  IMAD R3, R3, -0xa0, RZ ;  /* 0xffffff6003037824 */ /* 0x000fcc00078e02ff */
[----:B------:R-:W1:Y:S01]  /*0e20*/  LDC R3, c[0x0][R3+0x2a0] ;  /* 0x0000a80003037b82 */ /* 0x000e620000000800 */
[----:B------:R-:W-:Y:S01]  /*0e30*/  MOV R21, UR5 ;  /* 0x0000000500157c02 */ /* 0x000fe20008000f00 */
[----:B--2---:R-:W-:Y:S01]  /*0e40*/  FMUL R59, R59, UR9 ;  /* 0x000000093b3b7c20 */ /* 0x004fe20008400000 */
[----:B----4-:R-:W-:Y:S02]  /*0e50*/  I2FP.F32.U32 R58, UR4 ;  /* 0x00000004003a7c45 */ /* 0x010fe40008201000 */
[----:B------:R-:W-:-:S05]  /*0e60*/  CS2R.32 R2, SR_CgaSize ;  /* 0x0000000000027805 */ /* 0x000fca0000008a00 */
[----:B------:R-:W-:-:S06]  /*0e70*/  IMAD R2, R2, -0xa0, RZ ;  /* 0xffffff6002027824 */ /* 0x000fcc00078e02ff */
[----:B------:R-:W2:Y:S01]  /*0e80*/  LDC R2, c[0x0][R2+0x2a4] ;  /* 0x0000a90002027b82 */ /* 0x000ea20000000800 */
[----:B------:R-:W-:Y:S01]  /*0e90*/  MOV R20, UR4 ;  /* 0x0000000400147c02 */ /* 0x000fe20008000f00 */
[----:B------:R-:W4:Y:S01]  /*0ea0*/  F2I.U32.TRUNC.NTZ R59, R59 ;  /* 0x0000003b003b7305 */ /* 0x000f22000020f000 */
[----:B---3--:R-:W-:-:S05]  /*0eb0*/  FMUL R58, R58, UR7 ;  /* 0x000000073a3a7c20 */ /* 0x008fca0008400000 */
[----:B------:R-:W-:Y:S01]  /*0ec0*/  BAR.SYNC.DEFER_BLOCKING 0x0 ;  /* 0x0000000000007b1d */ /* 0x000fe20000010000 */
[----:B------:R-:W-:-:S05]  /*0ed0*/  ISETP.GE.AND P0, PT, R10, 0x1, PT ;  /* 0x000000010a00780c */ /* 0x000fca0003f06270 */
[----:B------:R-:W3:Y:S02]  /*0ee0*/  F2I.U32.TRUNC.NTZ R58, R58 ;  /* 0x0000003a003a7305 */ /* 0x000ee4000020f000 */
[----:B------:R-:W2:Y:S01]  /*0ef0*/  S2UR UR36, SR_CTAID.Z ;  /* 0x00000000002479c3 */ /* 0x000ea20000002700 */
[----:B----4-:R-:W-:-:S05]  /*0f00*/  IADD3 R59, PT, PT, -R59, RZ, RZ ;  /* 0x000000ff3b3b7210 */ /* 0x010fca0007ffe1ff */
[----:B-1----:R-:W-:Y:S01]  /*0f10*/  IMAD R59, R3, R59, UR5 ;  /* 0x00000005033b7e24 */ /* 0x002fe2000f8e023b */
[----:B---3--:R-:W-:-:S05]  /*0f20*/  IADD3 R58, PT, PT, -R58, RZ, RZ ;  /* 0x000000ff3a3a7210 */ /* 0x008fca0007ffe1ff */
[----:B--2---:R-:W-:Y:S01]  /*0f30*/  IMAD R58, R2, R58, UR4 ;  /* 0x00000004023a7e24 */ /* 0x004fe2000f8e023a */
[----:B------:R-:W-:Y:S06]  /*0f40*/  @!P0 BRA `(.L_x_15) ;  /* 0x0000000000b88947 */ /* 0x000fec0003800000 */
[----:B------:R-:W1:Y:S01]  /*0f50*/  LDC.64 R4, c[0x0][0xb18] ;  /* 0x0002c600ff047b82 */ /* 0x000e620000000a00 */
[----:B------:R-:W-:-:S07]  /*0f60*/  ISETP.NE.AND P0, PT, R10, 0x1, PT ;  /* 0x000000010a00780c */ /* 0x000fce0003f05270 */
[----:B------:R-:W2:Y:S08]  /*0f70*/  LDC R9, c[0x0][0xb0c] ;  /* 0x0002c300ff097b82 */ /* 0x000eb00000000800 */
[----:B------:R-:W3:Y:S08]  /*0f80*/  LDC R12, c[0x0][0x370] ;  /* 0x0000dc00ff0c7b82 */ /* 0x000ef00000000800 */
[----:B------:R-:W4:Y:S01]  /*0f90*/  LDC R11, c[0x0][0x374] ;  /* 0x0000dd00ff0b7b82 */ /* 0x000f220000000800 */
[----:B-1----:R-:W-:-:S07]  /*0fa0*/  ISETP.NE.AND P1, PT, R4, 0x1, PT ;  /* 0x000000010400780c */ /* 0x002fce0003f25270 */
[----:B------:R-:W3:Y:S01]  /*0fb0*/  LDC.64 R6, c[0x0][0xb10] ;  /* 0x0002c400ff067b82 */ /* 0x000ee20000000a00 */
[----:B--2---:R-:W-:-:S07]  /*0fc0*/  ISETP.NE.AND P2, PT, R9, 0x1, PT ;  /* 0x000000010900780c */ /* 0x004fce0003f45270 */
[----:B------:R-:W1:Y:S08]  /*0fd0*/  LDC R8, c[0x0][0xb20] ;  /* 0x0002c800ff087b82 */ /* 0x000e700000000800 */
[----:B------:R-:W2:Y:S01]  /*0fe0*/  LDC.64 R2, c[0x0][0xb28] ;  /* 0x0002ca00ff027b82 */ /* 0x000ea20000000a00 */
[----:B----4-:R-:W-:-:S04]  /*0ff0*/  IMAD.HI.U32 R13, R11, R5, RZ ;  /* 0x000000050b0d7227 */ /* 0x010fc800078e00ff */
[----:B------:R-:W-:-:S04]  /*1000*/  IMAD.HI.U32 R5, R20, R5, RZ ;  /* 0x0000000514057227 */ /* 0x000fc800078e00ff */
[----:B---3--:R-:W-:-:S05]  /*1010*/  IMAD.HI.U32 R14, R12, R6, RZ ;  /* 0x000000060c0e7227 */ /* 0x008fca00078e00ff */
[-C--:B------:R-:W-:Y:S01]  /*1020*/  @P2 SHF.R.U32.HI R12, RZ, R7.reuse, R14 ;  /* 0x00000007ff0c2219 */ /* 0x080fe2000001160e */
[----:B------:R-:W-:Y:S01]  /*1030*/  IMAD.HI.U32 R14, R21, R6, RZ ;  /* 0x00000006150e7227 */ /* 0x000fe200078e00ff */
[-C--:B-1----:R-:W-:Y:S02]  /*1040*/  @P1 SHF.R.U32.HI R11, RZ, R8.reuse, R13 ;  /* 0x00000008ff0b1219 */ /* 0x082fe4000001160d */
[----:B------:R-:W-:Y:S02]  /*1050*/  SHF.R.U32.HI R5, RZ, R8, R5 ;  /* 0x00000008ff057219 */ /* 0x000fe40000011605 */
[----:B------:R-:W-:Y:S02]  /*1060*/  SHF.R.U32.HI R14, RZ, R7, R14 ;  /* 0x00000007ff0e7219 */ /* 0x000fe4000001160e */
[----:B------:R-:W-:Y:S01]  /*1070*/  SEL R5, R20, R5, !P1 ;  /* 0x0000000514057207 */ /* 0x000fe20004800000 */
[----:B--2---:R-:W-:Y:S01]  /*1080*/  IMAD.HI.U32 R13, R11, R2, RZ ;  /* 0x000000020b0d7227 */ /* 0x004fe200078e00ff */
[----:B------:R-:W-:-:S03]  /*1090*/  SEL R14, R21, R14, !P2 ;  /* 0x0000000e150e7207 */ /* 0x000fc60005000000 */
[----:B------:R-:W-:Y:S01]  /*10a0*/  IMAD.HI.U32 R6, R12, R2, RZ ;  /* 0x000000020c067227 */ /* 0x000fe200078e00ff */
[----:B------:R-:W-:-:S04]  /*10b0*/  @P0 SHF.R.U32.HI R11, RZ, R3, R13 ;  /* 0x00000003ff0b0219 */ /* 0x000fc8000001160d */
[----:B------:R-:W-:Y:S01]  /*10c0*/  @P0 SHF.R.U32.HI R12, RZ, R3, R6 ;  /* 0x00000003ff0c0219 */ /* 0x000fe20000011606 */
[----:B------:R-:W-:-:S04]  /*10d0*/  IMAD R11, R11, R10, RZ ;  /* 0x0000000a0b0b7224 */ /* 0x000fc800078e02ff */
[----:B------:R-:W-:Y:S01]  /*10e0*/  IMAD R6, R12, R10, RZ ;  /* 0x0000000a0c067224 */ /* 0x000fe200078e02ff */
[----:B------:R-:W-:-:S04]  /*10f0*/  ISETP.GE.AND P1, PT, R5, R11, PT ;  /* 0x0000000b0500720c */ /* 0x000fc80003f26270 */
[----:B------:R-:W-:Y:S01]  /*1100*/  ISETP.GE.OR P1, PT, R14, R6, P1 ;  /* 0x000000060e00720c */ /* 0x000fe20000f26670 */
[----:B------:R-:W-:-:S05]  /*1110*/  IMAD.HI.U32 R6, R5, R2, RZ ;  /* 0x0000000205067227 */ /* 0x000fca00078e00ff */
[----:B------:R-:W-:-:S04]  /*1120*/  SHF.R.U32.HI R6, RZ, R3, R6 ;  /* 0x00000003ff067219 */ /* 0x000fc80000011606 */
[----:B------:R-:W-:-:S03]  /*1130*/  SEL R6, R5, R6, !P0 ;  /* 0x0000000605067207 */ /* 0x000fc60004000000 */
[----:B------:R-:W-:Y:S01]  /*1140*/  @!P1 IMAD.HI.U32 R7, R14, R2, RZ ;  /* 0x000000020e079227 */ /* 0x000fe200078e00ff */
[----:B------:R-:W-:-:S04]  /*1150*/  IADD3 R2, PT, PT, -R6, RZ, RZ ;  /* 0x000000ff06027210 */ /* 0x000fc80007ffe1ff */
[----:B------:R-:W-:Y:S01]  /*1160*/  @!P1 SHF.R.U32.HI R3, RZ, R3, R7 ;  /* 0x00000003ff039219 */ /* 0x000fe20000011607 */
[----:B------:R-:W-:Y:S01]  /*1170*/  IMAD R2, R10, R2, R5 ;  /* 0x000000020a027224 */ /* 0x000fe200078e0205 */
[----:B------:R-:W-:Y:S02]  /*1180*/  IADD3 R7, PT, PT, -R5, RZ, RZ ;  /* 0x000000ff05077210 */ /* 0x000fe40007ffe1ff */
[----:B------:R-:W-:-:S03]  /*1190*/  @!P1 SEL R3, R14, R3, !P0 ;  /* 0x000000030e039207 */ /* 0x000fc60004000000 */
[----:B------:R-:W-:Y:S02]  /*11a0*/  IMAD R7, R4, R7, R20 ;  /* 0x0000000704077224 */ /* 0x000fe400078e0214 */
[--C-:B------:R-:W-:Y:S02]  /*11b0*/  @!P1 IMAD.IADD R6, R6, 0x1, -R3.reuse ;  /* 0x0000000106069824 */ /* 0x100fe400078e0a03 */
[----:B------:R-:W-:Y:S01]  /*11c0*/  @!P1 IMAD R3, R2, R12, R3 ;  /* 0x0000000c02039224 */ /* 0x000fe200078e0203 */
[----:B------:R-:W-:Y:S01]  /*11d0*/  IADD3 R2, PT, PT, -R14, RZ, RZ ;  /* 0x000000ff0e027210 */ /* 0x000fe20007ffe1ff */
[----:B------:R-:W-:Y:S02]  /*11e0*/  @!P1 IMAD R5, R6, R10, R14 ;  /* 0x0000000a06059224 */ /* 0x000fe400078e020e */
[----:B------:R-:W-:Y:S02]  /*11f0*/  @!P1 IMAD.MOV.U32 R14, RZ, RZ, R3 ;  /* 0x000000ffff0e9224 */ /* 0x000fe400078e0003 */
[----:B------:R-:W-:-:S02]  /*1200*/  IMAD R2, R9, R2, R21 ;  /* 0x0000000209027224 */ /* 0x000fc400078e0215 */
[----:B------:R-:W-:Y:S02]  /*1210*/  IMAD R20, R5, R4, R7 ;  /* 0x0000000405147224 */ /* 0x000fe400078e0207 */
[----:B------:R-:W-:Y:S02]  /*1220*/  IMAD R21, R14, R9, R2 ;  /* 0x000000090e157224 */ /* 0x000fe400078e0202 */
.L_x_15:
[----:B------:R-:W1:Y:S01]  /*1230*/  LDCU UR4, c[0x0][0xb30] ;  /* 0x00016600ff0477ac */ /* 0x000e620008000800 */
[----:B------:R-:W2:Y:S08]  /*1240*/  S2UR UR37, SR_CgaCtaId ;  /* 0x00000000002579c3 */ /* 0x000eb00000008800 */
[----:B------:R-:W3:Y:S01]  /*1250*/  LDC R26, c[0x0][0xb24] ;  /* 0x0002c900ff1a7b82 */ /* 0x000ee20000000800 */
[----:B-1----:R-:W-:-:S09]  /*1260*/  UISETP.NE.AND UP1, UPT, UR4, 0x1, UPT ;  /* 0x000000010400788c */ /* 0x002fd2000bf25270 */
[----:B--2---:R-:W-:Y:S05]  /*1270*/  BRA.U UP1, `(.L_x_16) ;  /* 0x0000000101407547 */ /* 0x004fea000b800000 */
[----:B------:R-:W1:Y:S08]  /*1280*/  LDC.64 R4, c[0x0][0xb10] ;  /* 0x0002c400ff047b82 */ /* 0x000e700000000a00 */
[----:B------:R-:W2:Y:S08]  /*1290*/  LDC.64 R2, c[0x0][0xb18] ;  /* 0x0002c600ff027b82 */ /* 0x000eb00000000a00 */
[----:B------:R-:W4:Y:S08]  /*12a0*/  LDC R6, c[0x0][0xb20] ;  /* 0x0002c800ff067b82 */ /* 0x000f300000000800 */
[----:B------:R-:W3:Y:S01]  /*12b0*/  LDC R7, c[0x0][0xb0c] ;  /* 0x0002c300ff077b82 */ /* 0x000ee20000000800 */
[----:B-1----:R-:W-:-:S05]  /*12c0*/  IMAD.HI.U32 R4, R21, R4, RZ ;  /* 0x0000000415047227 */ /* 0x002fca00078e00ff */
[----:B------:R-:W-:Y:S01]  /*12d0*/  SHF.R.U32.HI R4, RZ, R5, R4 ;  /* 0x00000005ff047219 */ /* 0x000fe20000011604 */
[----:B--2---:R-:W-:Y:S01]  /*12e0*/  IMAD.HI.U32 R3, R20, R3, RZ ;  /* 0x0000000314037227 */ /* 0x004fe200078e00ff */
[----:B------:R-:W-:-:S04]  /*12f0*/  ISETP.NE.AND P0, PT, R2, 0x1, PT ;  /* 0x000000010200780c */ /* 0x000fc80003f05270 */
[----:B----4-:R-:W-:-:S04]  /*1300*/  SHF.R.U32.HI R3, RZ, R6, R3 ;  /* 0x00000006ff037219 */ /* 0x010fc80000011603 */
[----:B------:R-:W-:Y:S02]  /*1310*/  SEL R3, R20, R3, !P0 ;  /* 0x0000000314037207 */ /* 0x000fe40004000000 */
[----:B---3--:R-:W-:-:S04]  /*1320*/  ISETP.NE.AND P1, PT, R7, 0x1, PT ;  /* 0x000000010700780c */ /* 0x008fc80003f25270 */
[----:B------:R-:W-:-:S05]  /*1330*/  SEL R4, R21, R4, !P1 ;  /* 0x0000000415047207 */ /* 0x000fca0004800000 */
[----:B------:R-:W-:Y:S02]  /*1340*/  IMAD.IADD R5, R3, 0x1, -R4 ;  /* 0x0000000103057824 */ /* 0x000fe400078e0a04 */
[----:B------:R-:W-:Y:S02]  /*1350*/  IMAD.IADD R3, R4, 0x1, -R3 ;  /* 0x0000000104037824 */ /* 0x000fe400078e0a03 */
[----:B------:R-:W-:Y:S02]  /*1360*/  IMAD R21, R5, R7, R21 ;  /* 0x0000000705157224 */ /* 0x000fe400078e0215 */
[----:B------:R-:W-:-:S07]  /*1370*/  IMAD R20, R3, R2, R20 ;  /* 0x0000000203147224 */ /* 0x000fce00078e0214 */
.L_x_16:
[----:B------:R-:W-:Y:S01]  /*1380*/  BAR.SYNC.DEFER_BLOCKING 0x0 ;  /* 0x0000000000007b1d */ /* 0x000fe20000010000 */
[----:B------:R-:W-:Y:S01]  /*1390*/  UISETP.NE.AND UP1, UPT, UR8, 0x2, UPT ;  /* 0x000000020800788c */ /* 0x000fe2000bf25270 */
[----:B------:R-:W-:Y:S02]  /*13a0*/  ISETP.NE.OR P5, PT, R0, 0x2, !P5 ;  /* 0x000000020000780c */ /* 0x000fe40006fa5670 */
[----:B------:R-:W-:-:S06]  /*13b0*/  LOP3.LUT R2, R70, 0x1f, RZ, 0xc0, !PT ;  /* 0x0000001f46027812 */ /* 0x000fcc00078ec0ff */
[----:B------:R-:W-:Y:S05]  /*13c0*/  BRA.U UP1, `(.L_x_17) ;  /* 0x0000001101cc7547 */ /* 0x000fea000b800000 */
[----:B------:R-:W1:Y:S01]  /*13d0*/  LDCU UR13, c[0x0][0x38c] ;  /* 0x00007180ff0d77ac */ /* 0x000e620008000800 */
[----:B------:R-:W2:Y:S01]  /*13e0*/  LDC R8, c[0x0][0x370] ;  /* 0x0000dc00ff087b82 */ /* 0x000ea20000000800 */
[----:B------:R-:W-:Y:S01]  /*13f0*/  PLOP3.LUT P1, PT, PT, PT, UP2, 0x80, 0x8 ;  /* 0x000000000008781c */ /* 0x000fe20003f2f028 */
[----:B------:R-:W-:Y:S01]  /*1400*/  IMAD.MOV.U32 R15, RZ, RZ, 0x1 ;  /* 0x00000001ff0f7424 */ /* 0x000fe200078e00ff */
[----:B------:R-:W-:Y:S01]  /*1410*/  ISETP.EQ.OR P4, PT, R2, RZ, P5 ;  /* 0x000000ff0200720c */ /* 0x000fe20002f82670 */
[----:B------:R-:W-:Y:S01]  /*1420*/  IMAD.MOV.U32 R14, RZ, RZ, RZ ;  /* 0x000000ffff0e7224 */ /* 0x000fe200078e00ff */
[----:B------:R-:W-:Y:S02]  /*1430*/  PLOP3.LUT P1, PT, P1, PT, PT, 0x8, 0x80 ;  /* 0x000000000080781c */ /* 0x000fe40000f2e170 */
[----:B------:R-:W-:Y:S01]  /*1440*/  CS2R R12, SRZ ;  /* 0x00000000000c7805 */ /* 0x000fe2000001ff00 */
[----:B------:R-:W-:Y:S01]  /*1450*/  IMAD.MOV.U32 R11, RZ, RZ, 0x1 ;  /* 0x00000001ff0b7424 */ /* 0x000fe200078e00ff */
[----:B------:R-:W4:Y:S01]  /*1460*/  LDC R0, c[0x0][0x374] ;  /* 0x0000dd00ff007b82 */ /* 0x000f220000000800 */
[----:B------:R-:W2:Y:S01]  /*1470*/  LDCU.64 UR22, c[0x0][0x348] ;  /* 0x00006900ff1677ac */ /* 0x000ea20008000a00 */
[----:B------:R-:W-:Y:S01]  /*1480*/  UMOV UR6, URZ ;  /* 0x000000ff00067c82 */ /* 0x000fe20008000000 */
[----:B-1----:R-:W-:-:S04]  /*1490*/  UIADD3 UR5, UPT, UPT, UR13, 0x7f, URZ ;  /* 0x0000007f0d057890 */ /* 0x002fc8000fffe0ff */
[----:B------:R-:W-:-:S04]  /*14a0*/  USHF.R.S32.HI UR4, URZ, 0x1f, UR5 ;  /* 0x0000001fff047899 */ /* 0x000fc80008011405 */
[----:B------:R-:W-:-:S04]  /*14b0*/  ULEA.HI UR4, UR4, UR5, URZ, 0x7 ;  /* 0x0000000504047291 */ /* 0x000fc8000f8f38ff */
[----:B------:R-:W-:Y:S02]  /*14c0*/  USHF.R.S32.HI UR15, URZ, 0x7, UR4 ;  /* 0x00000007ff0f7899 */ /* 0x000fe40008011404 */
[----:B------:R-:W-:Y:S02]  /*14d0*/  UIADD3 UR4, UPT, UPT, UR13, -0x1, URZ ;  /* 0xffffffff0d047890 */ /* 0x000fe4000fffe0ff */
[----:B------:R-:W-:Y:S02]  /*14e0*/  UISETP.LT.U32.AND UP0, UPT, UR15, 0x6, UPT ;  /* 0x000000060f00788c */ /* 0x000fe4000bf01070 */
[----:B------:R-:W-:Y:S02]  /*14f0*/  UISETP.GE.U32.AND UP1, UPT, UR4, -0xff, UPT ;  /* 0xffffff010400788c */ /* 0x000fe4000bf26070 */
[----:B------:R-:W-:Y:S02]  /*1500*/  USEL UR14, UR15, 0x6, UP0 ;  /* 0x000000060f0e7887 */ /* 0x000fe40008000000 */
[----:B------:R-:W-:-:S02]  /*1510*/  UIADD3 UR13, UPT, UPT, UR13, 0xfe, URZ ;  /* 0x000000fe0d0d7890 */ /* 0x000fc4000fffe0ff */
[----:B------:R-:W-:Y:S02]  /*1520*/  UIADD3 UR5, UPT, UPT, UR14, -0x1, URZ ;  /* 0xffffffff0e057890 */ /* 0x000fe4000fffe0ff */
[----:B------:R-:W-:-:S03]  /*1530*/  UIADD3 UR7, UPT, UPT, UR15, -UR14, URZ ;  /* 0x8000000e0f077290 */ /* 0x000fc6000fffe0ff */
[----:B------:R-:W-:-:S04]  /*1540*/  @UP1 UIADD3 UR5, UPT, UPT, UR14, URZ, URZ ;  /* 0x000000ff0e051290 */ /* 0x000fc8000fffe0ff */
[----:B--2---:R-:W-:-:S12]  /*1550*/  UIADD3 UR5, UPT, UPT, UR5, 0x1, URZ ;  /* 0x0000000105057890 */ /* 0x004fd8000fffe0ff */
.L_x_35:
[----:B------:R-:W-:Y:S01]  /*1560*/  UISETP.NE.AND UP0, UPT, UR37, URZ, UPT ;  /* 0x000000ff2500728c */ /* 0x000fe2000bf05270 */
[----:B------:R-:W1:Y:S08]  /*1570*/  S2UR UR37, SR_CgaCtaId ;  /* 0x00000000002579c3 */ /* 0x000e700000008800 */
[----:B------:R-:W-:Y:S05]  /*1580*/  BRA.U UP0, `(.L_x_18) ;  /* 0x0000000100347547 */ /* 0x000fea000b800000 */
[----:B------:R-:W2:Y:S01]  /*1590*/  S2R R2, SR_CgaCtaId ;  /* 0x0000000000027919 */ /* 0x000ea20000008800 */
[----:B------:R-:W-:-:S04]  /*15a0*/  MOV R3, 0x400 ;  /* 0x0000040000037802 */ /* 0x000fc80000000f00 */
[----:B--2---:R-:W-:Y:S02]  /*15b0*/  LEA R2, R2, R3, 0x18 ;  /* 0x0000000302027211 */ /* 0x004fe400078ec0ff */
[----:B------:R-:W-:-:S03]  /*15c0*/  SHF.L.U32 R3, R11, 0x1f, RZ ;  /* 0x0000001f0b037819 */ /* 0x000fc600000006ff */
[----:B------:R-:W-:-:S04]  /*15d0*/  IMAD R2, R12, 0x8, R2 ;  /* 0x000000080c027824 */ /* 0x000fc800078e0202 */
[----:B------:R-:W2:Y:S02]  /*15e0*/  SYNCS.PHASECHK.TRANS64.TRYWAIT P0, [R2+URZ+0x110], R3 ;  /* 0x00011003020075a7 */ /* 0x000ea400080011ff */
[----:B--2---:R-:W-:Y:S05]  /*15f0*/  @!P0 BRA `(.L_x_19) ;  /* 0x0000005800cc8947 */ /* 0x004fea0003800000 */
.L_x_117:
[----:B------:R-:W-:Y:S01]  /*1600*/  VIADD R12, R12, 0x1 ;  /* 0x000000010c0c7836 */ /* 0x000fe20000000000 */
[----:B------:R2:W-:Y:S04]  /*1610*/  SYNCS.ARRIVE.TRANS64.A1T0 RZ, [R2+URZ+0x100], RZ ;  /* 0x000100ff02ff79a7 */ /* 0x0005e800081000ff */
[----:B------:R-:W-:-:S04]  /*1620*/  ISETP.NE.AND P0, PT, R12, 0x2, PT ;  /* 0x000000020c00780c */ /* 0x000fc80003f05270 */
[----:B------:R-:W-:Y:S02]  /*1630*/  SEL R12, R12, RZ, P0 ;  /* 0x000000ff0c0c7207 */ /* 0x000fe40000000000 */
[----:B--2---:R-:W-:-:S04]  /*1640*/  SEL R2, RZ, 0x1, P0 ;  /* 0x00000001ff027807 */ /* 0x004fc80000000000 */
[----:B------:R-:W-:-:S07]  /*1650*/  LOP3.LUT R11, R11, R2, RZ, 0x3c, !PT ;  /* 0x000000020b0b7212 */ /* 0x000fce00078e3cff */
.L_x_18:
[----:B------:R-:W-:Y:S01]  /*1660*/  UMOV UR4, 0x400 ;  /* 0x0000040000047882 */ /* 0x000fe20000000000 */
[----:B------:R-:W-:Y:S01]  /*1670*/  SHF.L.U32 R2, R15, 0x1f, RZ ;  /* 0x0000001f0f027819 */ /* 0x000fe200000006ff */
[----:B-1----:R-:W-:Y:S01]  /*1680*/  ULEA UR4, UR37, UR4, 0x18 ;  /* 0x0000000425047291 */ /* 0x002fe2000f8ec0ff */
[----:B------:R-:W-:Y:S01]  /*1690*/  R2UR UR35, R21 ;  /* 0x00000000152372ca */ /* 0x000fe200000e0000 */
[----:B------:R-:W-:Y:S01]  /*16a0*/  UISETP.GE.U32.AND UP0, UPT, UR13, 0xff, UPT ;  /* 0x000000ff0d00788c */ /* 0x000fe2000bf06070 */
[----:B------:R-:W-:Y:S01]  /*16b0*/  R2UR UR10, R20 ;  /* 0x00000000140a72ca */ /* 0x000fe200000e0000 */
[----:B------:R-:W-:Y:S01]  /*16c0*/  ULEA UR8, UR6, UR4, 0x3 ;  /* 0x0000000406087291 */ /* 0x000fe2000f8e18ff */
[----:B------:R-:W-:-:S08]  /*16d0*/  UMOV UR29, URZ ;  /* 0x000000ff001d7c82 */ /* 0x000fd00008000000 */
[----:B------:R1:W2:Y:S01]  /*16e0*/  SYNCS.PHASECHK.TRANS64.TRYWAIT P0, [UR8+0x30], R2 ;  /* 0x00003002ff0075a7 */ /* 0x0002a20008001108 */
[----:B------:R-:W-:Y:S02]  /*16f0*/  USHF.L.U32 UR35, UR35, 0x6, URZ ;  /* 0x0000000623237899 */ /* 0x000fe400080006ff */
[----:B------:R-:W-:Y:S01]  /*1700*/  USHF.L.U32 UR10, UR10, 0x6, URZ ;  /* 0x000000060a0a7899 */ /* 0x000fe200080006ff */
[----:B------:R-:W-:Y:S11]  /*1710*/  BRA.U !UP0, `(.L_x_20) ;  /* 0x0000000108bc7547 */ /* 0x000ff6000b800000 */
[----:B------:R-:W-:Y:S01]  /*1720*/  UMOV UR21, URZ ;  /* 0x000000ff00157c82 */ /* 0x000fe20008000000 */
[----:B------:R-:W-:-:S05]  /*1730*/  UMOV UR28, UR6 ;  /* 0x00000006001c7c82 */ /* 0x000fca0008000000 */
.L_x_25:
[----:B-1----:R-:W-:Y:S01]  /*1740*/  ULEA UR33, UR28, UR4, 0x3 ;  /* 0x000000041c217291 */ /* 0x002fe2000f8e18ff */
[----:B--2---:R-:W-:Y:S01]  /*1750*/  @!P5 MOV R3, 0x8000 ;  /* 0x000080000003d802 */ /* 0x004fe20000000f00 */
[----:B--2---:R-:W-:Y:S10]  /*1760*/  @P0 BRA `(.L_x_21) ;  /* 0x00000000000c0947 */ /* 0x004ff40003800000 */
[----:B------:R-:W-:-:S04]  /*1770*/  SHF.L.U32 R4, R15, 0x1f, RZ ;  /* 0x0000001f0f047819 */ /* 0x000fc800000006ff */
[----:B------:R-:W2:Y:S02]  /*1780*/  SYNCS.PHASECHK.TRANS64.TRYWAIT P0, [UR33+0x30], R4 ;  /* 0x00003004ff0075a7 */ /* 0x000ea40008001121 */
[----:B--2---:R-:W-:Y:S05]  /*1790*/  @!P0 BRA `(.L_x_22) ;  /* 0x0000005800788947 */ /* 0x004fea0003800000 */
.L_x_21:
[----:B------:R2:W-:Y:S01]  /*17a0*/  @!P5 SYNCS.ARRIVE.TRANS64 RZ, [UR33], R3 ;  /* 0x00000003ffffd9a7 */ /* 0x0005e20008000021 */
[----:B------:R-:W-:Y:S04]  /*17b0*/  BSSY.RECONVERGENT B0, `(.L_x_23) ;  /* 0x0000003000007945 */ /* 0x000fe80003800200 */
[----:B------:R-:W-:Y:S05]  /*17c0*/  @P4 BRA `(.L_x_24) ;  /* 0x0000000000044947 */ /* 0x000fea0003800000 */
[----:B------:R-:W-:Y:S05]  /*17d0*/  BPT.TRAP 0x1 ;  /* 0x000000040000795c */ /* 0x000fea0000300000 */
.L_x_24:
[----:B------:R-:W-:Y:S05]  /*17e0*/  BSYNC.RECONVERGENT B0 ;  /* 0x0000000000007941 */ /* 0x000fea0003800200 */
.L_x_23:
[----:B------:R-:W-:Y:S02]  /*17f0*/  UIADD3 UR6, UPT, UPT, UR28, 0x1, URZ ;  /* 0x000000011c067890 */ /* 0x000fe4000fffe0ff */
[----:B------:R-:W-:Y:S02]  /*1800*/  UIADD3 UR30, UP1, UPT, UR22, 0x80, URZ ;  /* 0x00000080161e7890 */ /* 0x000fe4000ff3e0ff */
[----:B------:R-:W-:Y:S02]  /*1810*/  UISETP.NE.AND UP0, UPT, UR6, 0x6, UPT ;  /* 0x000000060600788c */ /* 0x000fe4000bf05270 */
[----:B------:R-:W-:Y:S02]  /*1820*/  USHF.L.U32 UR34, UR21, 0x7, URZ ;  /* 0x0000000715227899 */ /* 0x000fe400080006ff */
[----:B------:R-:W-:Y:S02]  /*1830*/  USEL UR9, URZ, 0x1, UP0 ;  /* 0x00000001ff097887 */ /* 0x000fe40008000000 */
[----:B------:R-:W-:-:S02]  /*1840*/  USEL UR6, UR6, URZ, UP0 ;  /* 0x000000ff06067287 */ /* 0x000fc40008000000 */
[----:B------:R-:W-:Y:S02]  /*1850*/  UIADD3 UR26, UP0, UPT, UR22, 0x180, URZ ;  /* 0x00000180161a7890 */ /* 0x000fe4000ff1e0ff */
[----:B------:R-:W-:Y:S01]  /*1860*/  ULEA UR8, UR6, UR4, 0x3 ;  /* 0x0000000406087291 */ /* 0x000fe2000f8e18ff */
[----:B------:R-:W-:Y:S01]  /*1870*/  LOP3.LUT R15, R15, UR9, RZ, 0x3c, !PT ;  /* 0x000000090f0f7c12 */ /* 0x000fe2000f8e3cff */
[----:B------:R-:W-:Y:S02]  /*1880*/  UIADD3.X UR31, UPT, UPT, URZ, UR23, URZ, UP1, !UPT ;  /* 0x00000017ff1f7290 */ /* 0x000fe40008ffe4ff */
[----:B------:R-:W-:Y:S01]  /*1890*/  UIADD3 UR18, UPT, UPT, UR34, 0x40, URZ ;  /* 0x0000004022127890 */ /* 0x000fe2000fffe0ff */
[----:B-1----:R-:W-:Y:S01]  /*18a0*/  SHF.L.U32 R2, R15, 0x1f, RZ ;  /* 0x0000001f0f027819 */ /* 0x002fe200000006ff */
[----:B------:R-:W-:Y:S01]  /*18b0*/  UIADD3.X UR27, UPT, UPT, URZ, UR23, URZ, UP0, !UPT ;  /* 0x00000017ff1b7290 */ /* 0x000fe200087fe4ff */
[----:B------:R-:W-:Y:S02]  /*18c0*/  UMOV UR24, 0x0 ;  /* 0x0000000000187882 */ /* 0x000fe40000000000 */
[----:B------:R1:W1:Y:S01]  /*18d0*/  SYNCS.PHASECHK.TRANS64.TRYWAIT P0, [UR8+0x30], R2 ;  /* 0x00003002ff0075a7 */ /* 0x0002620008001108 */
[----:B------:R-:W-:Y:S01]  /*18e0*/  ULEA UR8, UR28, UR4, 0xe ;  /* 0x000000041c087291 */ /* 0x000fe2000f8e70ff */
[----:B------:R-:W-:Y:S01]  /*18f0*/  UMOV UR25, 0x10000000 ;  /* 0x1000000000197882 */ /* 0x000fe20000000000 */
[----:B------:R-:W-:-:S02]  /*1900*/  UMOV UR17, UR33 ;  /* 0x0000002100117c82 */ /* 0x000fc40008000000 */
[----:B------:R-:W-:Y:S02]  /*1910*/  UIADD3 UR32, UPT, UPT, UR8, 0x3400, URZ ;  /* 0x0000340008207890 */ /* 0x000fe4000fffe0ff */
[----:B------:R-:W-:Y:S02]  /*1920*/  UIADD3 UR16, UPT, UPT, UR8, 0x5400, URZ ;  /* 0x0000540008107890 */ /* 0x000fe4000fffe0ff */
[----:B------:R-:W-:Y:S01]  /*1930*/  UIADD3 UR8, UPT, UPT, UR8, 0x1b400, URZ ;  /* 0x0001b40008087890 */ /* 0x000fe2000fffe0ff */
[----:B------:R-:W-:Y:S01]  /*1940*/  UMOV UR19, UR35 ;  /* 0x0000002300137c82 */ /* 0x000fe20008000000 */
[----:B------:R-:W-:Y:S01]  /*1950*/  UMOV UR20, UR36 ;  /* 0x0000002400147c82 */ /* 0x000fe20008000000 */
[----:B------:R-:W-:Y:S02]  /*1960*/  UMOV UR12, UR36 ;  /* 0x00000024000c7c82 */ /* 0x000fe40008000000 */
[----:B------:R1:W-:Y:S01]  /*1970*/  UTMALDG.3D [UR32], [UR30], desc[UR24] ;  /* 0x000018201e0075b4 */ /* 0x0003e20008011000 */
[----:B------:R-:W-:Y:S01]  /*1980*/  UMOV UR9, UR33 ;  /* 0x0000002100097c82 */ /* 0x000fe20008000000 */
[----:B------:R-:W-:Y:S01]  /*1990*/  UMOV UR11, UR34 ;  /* 0x00000022000b7c82 */ /* 0x000fe20008000000 */
[----:B------:R-:W-:Y:S01]  /*19a0*/  UIADD3 UR21, UPT, UPT, UR21, 0x1, URZ ;  /* 0x0000000115157890 */ /* 0x000fe2000fffe0ff */
[----:B------:R-:W-:Y:S01]  /*19b0*/  UMOV UR29, UR5 ;  /* 0x00000005001d7c82 */ /* 0x000fe20008000000 */
[----:B------:R-:W-:-:S02]  /*19c0*/  UMOV UR28, UR6 ;  /* 0x00000006001c7c82 */ /* 0x000fc40008000000 */
[----:B------:R-:W-:Y:S01]  /*19d0*/  UISETP.NE.AND UP0, UPT, UR21, UR5, UPT ;  /* 0x000000051500728c */ /* 0x000fe2000bf05270 */
[----:B------:R1:W-:Y:S01]  /*19e0*/  UTMALDG.3D [UR16], [UR30], desc[UR24] ;  /* 0x000018101e0075b4 */ /* 0x0003e20008011000 */
[----:B------:R1:W-:Y:S07]  /*19f0*/  UTMALDG.3D [UR8], [UR26], desc[UR24] ;  /* 0x000018081a0075b4 */ /* 0x0003ee0008011000 */
[----:B------:R-:W-:Y:S05]  /*1a00*/  BRA.U UP0, `(.L_x_25) ;  /* 0xfffffffd004c7547 */ /* 0x000fea000b83ffff */
.L_x_20:
[----:B-1----:R-:W-:Y:S01]  /*1a10*/  ULEA UR8, UR6, UR4, 0x3 ;  /* 0x0000000406087291 */ /* 0x002fe2000f8e18ff */
[----:B------:R-:W-:Y:S01]  /*1a20*/  SHF.L.U32 R2, R15, 0x1f, RZ ;  /* 0x0000001f0f027819 */ /* 0x000fe200000006ff */
[----:B------:R-:W-:Y:S01]  /*1a30*/  @!P1 SYNCS.ARRIVE.TRANS64.A1T0 RZ, [UR4+0x98], RZ ;  /* 0x000098ffffff99a7 */ /* 0x000fe20008100004 */
[----:B------:R-:W-:-:S06]  /*1a40*/  UISETP.GT.AND UP0, UPT, UR15, UR14, UPT ;  /* 0x0000000e0f00728c */ /* 0x000fcc000bf04270 */
[----:B--2---:R1:W2:Y:S03]  /*1a50*/  SYNCS.PHASECHK.TRANS64.TRYWAIT P0, [UR8+0x30], R2 ;  /* 0x00003002ff0075a7 */ /* 0x0042a60008001108 */
[----:B------:R-:W-:Y:S05]  /*1a60*/  BRA.U !UP0, `(.L_x_26) ;  /* 0x0000000108c07547 */ /* 0x000fea000b800000 */
[----:B------:R-:W-:Y:S01]  /*1a70*/  UIADD3 UR21, UPT, UPT, UR7, UR29, URZ ;  /* 0x0000001d07157290 */ /* 0x000fe2000fffe0ff */
[----:B------:R-:W-:-:S11]  /*1a80*/  UMOV UR34, UR6 ;  /* 0x0000000600227c82 */ /* 0x000fd60008000000 */
.L_x_31:
[----:B-1----:R-:W-:Y:S01]  /*1a90*/  ULEA UR25, UR34, UR4, 0x3 ;  /* 0x0000000422197291 */ /* 0x002fe2000f8e18ff */
[----:B--2---:R-:W-:Y:S01]  /*1aa0*/  @!P5 MOV R3, 0x8000 ;  /* 0x000080000003d802 */ /* 0x004fe20000000f00 */
[----:B--2---:R-:W-:Y:S10]  /*1ab0*/  @P0 BRA `(.L_x_27) ;  /* 0x00000000000c0947 */ /* 0x004ff40003800000 */
[----:B------:R-:W-:-:S04]  /*1ac0*/  SHF.L.U32 R4, R15, 0x1f, RZ ;  /* 0x0000001f0f047819 */ /* 0x000fc800000006ff */
[----:B------:R-:W2:Y:S02]  /*1ad0*/  SYNCS.PHASECHK.TRANS64.TRYWAIT P0, [UR25+0x30], R4 ;  /* 0x00003004ff0075a7 */ /* 0x000ea40008001119 */
[----:B--2---:R-:W-:Y:S05]  /*1ae0*/  @!P0 BRA `(.L_x_28) ;  /* 0x0000005400bc8947 */ /* 0x004fea0003800000 */
.L_x_27:
[----:B------:R2:W-:Y:S01]  /*1af0*/  @!P5 SYNCS.ARRIVE.TRANS64 RZ, [UR25], R3 ;  /* 0x00000003ffffd9a7 */ /* 0x0005e20008000019 */
[----:B------:R-:W-:Y:S04]  /*1b00*/  BSSY.RECONVERGENT B0, `(.L_x_29) ;  /* 0x0000003000007945 */ /* 0x000fe80003800200 */
[----:B------:R-:W-:Y:S05]  /*1b10*/  @P4 BRA `(.L_x_30) ;  /* 0x0000000000044947 */ /* 0x000fea0003800000 */
[----:B------:R-:W-:Y:S05]  /*1b20*/  BPT.TRAP 0x1 ;  /* 0x000000040000795c */ /* 0x000fea0000300000 */
.L_x_30:
[----:B------:R-:W-:Y:S05]  /*1b30*/  BSYNC.RECONVERGENT B0 ;  /* 0x0000000000007941 */ /* 0x000fea0003800200 */
.L_x_29:
        /* <DEDUP_REMOVED lines=23> */
[----:B------:R-:W-:Y:S01]  /*1cb0*/  UMOV UR19, UR35 ;  /* 0x0000002300137c82 */ /* 0x000fe20008000000 */
[----:B------:R-:W-:Y:S01]  /*1cc0*/  UMOV UR20, UR36 ;  /* 0x0000002400147c82 */ /* 0x000fe20008000000 */
[----:B------:R1:W-:Y:S01]  /*1cd0*/  UTMALDG.3D [UR24], [UR38], desc[UR30] ;  /* 0x00001e18260075b4 */ /* 0x0003e20008011000 */
[----:B------:R-:W-:Y:S01]  /*1ce0*/  UMOV UR12, UR36 ;  /* 0x00000024000c7c82 */ /* 0x000fe20008000000 */
[----:B------:R-:W-:Y:S01]  /*1cf0*/  UMOV UR9, UR25 ;  /* 0x0000001900097c82 */ /* 0x000fe20008000000 */
[----:B------:R-:W-:Y:S01]  /*1d00*/  UMOV UR11, UR26 ;  /* 0x0000001a000b7c82 */ /* 0x000fe20008000000 */
[----:B------:R-:W-:Y:S01]  /*1d10*/  UIADD3 UR29, UPT, UPT, UR29, 0x1, URZ ;  /* 0x000000011d1d7890 */ /* 0x000fe2000fffe0ff */
[----:B------:R-:W-:Y:S01]  /*1d20*/  UMOV UR34, UR6 ;  /* 0x0000000600227c82 */ /* 0x000fe20008000000 */
[----:B------:R1:W-:Y:S02]  /*1d30*/  UTMALDG.3D [UR16], [UR38], desc[UR30] ;  /* 0x00001e10260075b4 */ /* 0x0003e40008011000 */
[----:B------:R-:W-:Y:S01]  /*1d40*/  UISETP.NE.AND UP0, UPT, UR29, UR21, UPT ;  /* 0x000000151d00728c */ /* 0x000fe2000bf05270 */
[----:B------:R1:W-:Y:S08]  /*1d50*/  UTMALDG.3D [UR8], [UR32], desc[UR30] ;  /* 0x00001e08200075b4 */ /* 0x0003f00008011000 */
[----:B------:R-:W-:Y:S05]  /*1d60*/  BRA.U UP0, `(.L_x_31) ;  /* 0xfffffffd00487547 */ /* 0x000fea000b83ffff */
.L_x_26:
[C---:B-1----:R-:W-:Y:S01]  /*1d70*/  LEA R2, R14.reuse, UR4, 0x3 ;  /* 0x000000040e027c11 */ /* 0x042fe2000f8e18ff */
[----:B------:R-:W-:Y:S01]  /*1d80*/  NOP ;  /* 0x0000000000007918 */ /* 0x000fe20000000000 */
[----:B--2---:R-:W-:Y:S02]  /*1d90*/  SHF.L.U32 R3, R13, 0x1f, RZ ;  /* 0x0000001f0d037819 */ /* 0x004fe400000006ff */
[----:B------:R-:W-:Y:S02]  /*1da0*/  LEA R4, R14, UR4, 0x4 ;  /* 0x000000040e047c11 */ /* 0x000fe4000f8e20ff */
[----:B------:R-:W1:Y:S02]  /*1db0*/  SYNCS.PHASECHK.TRANS64.TRYWAIT P0, [R2+URZ+0xa0], R3 ;  /* 0x0000a003020075a7 */ /* 0x000e6400080011ff */
[----:B-1----:R-:W-:Y:S05]  /*1dc0*/  @!P0 BRA `(.L_x_32) ;  /* 0x00000054001c8947 */ /* 0x002fea0003800000 */
.L_x_120:
[----:B------:R-:W2:Y:S01]  /*1dd0*/  LDS.128 R4, [R4+0x130] ;  /* 0x0001300004047984 */ /* 0x000ea20000000c00 */
[----:B---3--:R-:W-:Y:S01]  /*1de0*/  ISETP.GE.AND P0, PT, R26, 0x1, PT ;  /* 0x000000011a00780c */ /* 0x008fe20003f06270 */
[----:B-1----:R-:W-:Y:S01]  /*1df0*/  VIADD R2, R2, 0xb0 ;  /* 0x000000b002027836 */ /* 0x002fe20000000000 */
[----:B------:R-:W-:Y:S01]  /*1e00*/  @!PT LDS RZ, [RZ] ;  /* 0x00000000fffff984 */ /* 0x000fe20000000800 */
[----:B------:R-:W-:Y:S01]  /*1e10*/  @!PT LDS RZ, [RZ] ;  /* 0x00000000fffff984 */ /* 0x000fe20000000800 */
[----:B------:R-:W-:Y:S01]  /*1e20*/  @!PT LDS RZ, [RZ] ;  /* 0x00000000fffff984 */ /* 0x000fe20000000800 */
[----:B------:R-:W-:Y:S01]  /*1e30*/  @!PT LDS RZ, [RZ] ;  /* 0x00000000fffff984 */ /* 0x000fe20000000800 */
[----:B------:R1:W-:Y:S06]  /*1e40*/  MEMBAR.ALL.CTA ;  /* 0x0000000000007992 */ /* 0x0003ec0000008000 */
[----:B-1----:R-:W1:Y:S01]  /*1e50*/  FENCE.VIEW.ASYNC.S ;  /* 0x00000000000073c6 */ /* 0x002e620000000000 */
[----:B------:R-:W-:-:S04]  /*1e60*/  PRMT R2, RZ, 0x654, R2 ;  /* 0x00000654ff027816 */ /* 0x000fc80000000002 */
[----:B-1----:R1:W-:Y:S01]  /*1e70*/  SYNCS.ARRIVE.TRANS64.RED.A1T0 RZ, [R2+URZ], RZ ;  /* 0x000000ff02ff79a7 */ /* 0x0023e200081004ff */
[----:B--2---:R-:W-:-:S13]  /*1e80*/  LOP3.LUT P2, RZ, R6, 0x1, RZ, 0xc0, !PT ;  /* 0x0000000106ff7812 */ /* 0x004fda000784c0ff */
[----:B------:R-:W-:Y:S01]  /*1e90*/  @P2 SHF.R.U32.HI R3, RZ, 0x10, R5 ;  /* 0x00000010ff032819 */ /* 0x000fe20000011605 */
[----:B------:R-:W-:Y:S01]  /*1ea0*/  VOTEU.ANY UP0, P2 ;  /* 0x0000000000ff7886 */ /* 0x000fe20001000100 */
[----:B------:R-:W-:Y:S02]  /*1eb0*/  @P2 MOV R10, R4 ;  /* 0x00000004000a2202 */ /* 0x000fe40000000f00 */
[----:B------:R-:W-:Y:S02]  /*1ec0*/  @P2 R2UR.BROADCAST UR8, R3 ;  /* 0x00000000030822ca */ /* 0x000fe400008e0000 */
[----:B------:R-:W-:-:S11]  /*1ed0*/  @P2 LOP3.LUT R9, R5, 0xffff, RZ, 0xc0, !PT ;  /* 0x0000ffff05092812 */ /* 0x000fd600078ec0ff */
[----:B------:R-:W-:Y:S01]  /*1ee0*/  @UP0 UMOV UR36, UR8 ;  /* 0x0000000800240c82 */ /* 0x000fe20008000000 */
[----:B-1----:R-:W-:Y:S05]  /*1ef0*/  @!P0 BRA `(.L_x_33) ;  /* 0x0000000000b88947 */ /* 0x002fea0003800000 */
[----:B------:R-:W4:Y:S01]  /*1f00*/  LDC.64 R4, c[0x0][0xb18] ;  /* 0x0002c600ff047b82 */ /* 0x000f220000000a00 */
[----:B------:R-:W-:-:S07]  /*1f10*/  ISETP.NE.AND P3, PT, R26, 0x1, PT ;  /* 0x000000011a00780c */ /* 0x000fce0003f65270 */
[----:B------:R-:W1:Y:S08]  /*1f20*/  LDC.64 R6, c[0x0][0xb10] ;  /* 0x0002c400ff067b82 */ /* 0x000e700000000a00 */
[----:B------:R-:W2:Y:S08]  /*1f30*/  LDC R16, c[0x0][0xb20] ;  /* 0x0002c800ff107b82 */ /* 0x000eb00000000800 */
[----:B------:R-:W3:Y:S01]  /*1f40*/  LDC R17, c[0x0][0xb0c] ;  /* 0x0002c300ff117b82 */ /* 0x000ee20000000800 */
[----:B----4-:R-:W-:Y:S01]  /*1f50*/  IMAD.HI.U32 R19, R0, R5, RZ ;  /* 0x0000000500137227 */ /* 0x010fe200078e00ff */
[----:B------:R-:W-:-:S03]  /*1f60*/  ISETP.NE.AND P0, PT, R4, 0x1, PT ;  /* 0x000000010400780c */ /* 0x000fc60003f05270 */
[----:B------:R-:W-:-:S03]  /*1f70*/  IMAD.HI.U32 R5, R9, R5, RZ ;  /* 0x0000000509057227 */ /* 0x000fc600078e00ff */
[----:B------:R-:W4:Y:S01]  /*1f80*/  LDC.64 R2, c[0x0][0xb28] ;  /* 0x0002ca00ff027b82 */ /* 0x000f220000000a00 */
[----:B-1----:R-:W-:-:S04]  /*1f90*/  IMAD.HI.U32 R20, R8, R6, RZ ;  /* 0x0000000608147227 */ /* 0x002fc800078e00ff */
[----:B------:R-:W-:Y:S01]  /*1fa0*/  IMAD.HI.U32 R21, R10, R6, RZ ;  /* 0x000000060a157227 */ /* 0x000fe200078e00ff */
[----:B------:R-:W-:Y:S02]  /*1fb0*/  SHF.R.U32.HI R20, RZ, R7, R20 ;  /* 0x00000007ff147219 */ /* 0x000fe40000011614 */
[-C--:B--2---:R-:W-:Y:S02]  /*1fc0*/  SHF.R.U32.HI R19, RZ, R16.reuse, R19 ;  /* 0x00000010ff137219 */ /* 0x084fe40000011613 */
[----:B------:R-:W-:Y:S02]  /*1fd0*/  SHF.R.U32.HI R5, RZ, R16, R5 ;  /* 0x00000010ff057219 */ /* 0x000fe40000011605 */
[----:B------:R-:W-:Y:S02]  /*1fe0*/  SEL R19, R0, R19, !P0 ;  /* 0x0000001300137207 */ /* 0x000fe40004000000 */
[----:B------:R-:W-:Y:S02]  /*1ff0*/  SHF.R.U32.HI R21, RZ, R7, R21 ;  /* 0x00000007ff157219 */ /* 0x000fe40000011615 */
[----:B---3--:R-:W-:-:S02]  /*2000*/  ISETP.NE.AND P1, PT, R17, 0x1, PT ;  /* 0x000000011100780c */ /* 0x008fc40003f25270 */
[----:B------:R-:W-:Y:S02]  /*2010*/  SEL R5, R9, R5, !P0 ;  /* 0x0000000509057207 */ /* 0x000fe40004000000 */
[----:B------:R-:W-:Y:S02]  /*2020*/  SEL R20, R8, R20, !P1 ;  /* 0x0000001408147207 */ /* 0x000fe40004800000 */
[----:B------:R-:W-:Y:S01]  /*2030*/  SEL R21, R10, R21, !P1 ;  /* 0x000000150a157207 */ /* 0x000fe20004800000 */
[----:B----4-:R-:W-:-:S04]  /*2040*/  IMAD.HI.U32 R18, R19, R2, RZ ;  /* 0x0000000213127227 */ /* 0x010fc800078e00ff */
        /* <DEDUP_REMOVED lines=10> */
[----:B------:R-:W-:-:S04]  /*20f0*/  @!P0 IMAD.HI.U32 R7, R21, R2, RZ ;  /* 0x0000000215078227 */ /* 0x000fc800078e00ff */
[----:B------:R-:W-:Y:S01]  /*2100*/  IMAD.MOV R2, RZ, RZ, -R6 ;  /* 0x000000ffff027224 */ /* 0x000fe200078e0a06 */
[----:B------:R-:W-:Y:S02]  /*2110*/  @!P0 SHF.R.U32.HI R3, RZ, R3, R7 ;  /* 0x00000003ff038219 */ /* 0x000fe40000011607 */
[----:B------:R-:W-:Y:S01]  /*2120*/  IADD3 R7, PT, PT, -R5, RZ, RZ ;  /* 0x000000ff05077210 */ /* 0x000fe20007ffe1ff */
[----:B------:R-:W-:Y:S01]  /*2130*/  IMAD R2, R26, R2, R5 ;  /* 0x000000021a027224 */ /* 0x000fe200078e0205 */
        /* <DEDUP_REMOVED lines=10> */
.L_x_33:
[----:B------:R-:W1:Y:S02]  /*21e0*/  LDCU UR8, c[0x0][0xb30] ;  /* 0x00016600ff0877ac */ /* 0x000e640008000800 */
[----:B-1----:R-:W-:-:S09]  /*21f0*/  UISETP.NE.AND UP0, UPT, UR8, 0x1, UPT ;  /* 0x000000010800788c */ /* 0x002fd2000bf05270 */
[----:B------:R-:W-:Y:S05]  /*2200*/  BRA.U UP0, `(.L_x_34) ;  /* 0x0000000100407547 */ /* 0x000fea000b800000 */
[----:B------:R-:W1:Y:S08]  /*2210*/  LDC.64 R4, c[0x0][0xb10] ;  /* 0x0002c400ff047b82 */ /* 0x000e700000000a00 */
[----:B------:R-:W2:Y:S08]  /*2220*/  LDC.64 R2, c[0x0][0xb18] ;  /* 0x0002c600ff027b82 */ /* 0x000eb00000000a00 */
[----:B------:R-:W3:Y:S08]  /*2230*/  LDC R6, c[0x0][0xb20] ;  /* 0x0002c800ff067b82 */ /* 0x000ef00000000800 */
[----:B------:R-:W4:Y:S01]  /*2240*/  LDC R7, c[0x0][0xb0c] ;  /* 0x0002c300ff077b82 */ /* 0x000f220000000800 */
[----:B-1----:R-:W-:-:S05]  /*2250*/  IMAD.HI.U32 R4, R10, R4, RZ ;  /* 0x000000040a047227 */ /* 0x002fca00078e00ff */
[----:B------:R-:W-:Y:S01]  /*2260*/  SHF.R.U32.HI R4, RZ, R5, R4 ;  /* 0x00000005ff047219 */ /* 0x000fe20000011604 */
[----:B--2---:R-:W-:Y:S01]  /*2270*/  IMAD.HI.U32 R3, R9, R3, RZ ;  /* 0x0000000309037227 */ /* 0x004fe200078e00ff */
[----:B------:R-:W-:-:S04]  /*2280*/  ISETP.NE.AND P0, PT, R2, 0x1, PT ;  /* 0x000000010200780c */ /* 0x000fc80003f05270 */
[----:B---3--:R-:W-:-:S04]  /*2290*/  SHF.R.U32.HI R3, RZ, R6, R3 ;  /* 0x00000006ff037219 */ /* 0x008fc80000011603 */
[----:B------:R-:W-:Y:S02]  /*22a0*/  SEL R3, R9, R3, !P0 ;  /* 0x0000000309037207 */ /* 0x000fe40004000000 */
[----:B----4-:R-:W-:-:S04]  /*22b0*/  ISETP.NE.AND P1, PT, R7, 0x1, PT ;  /* 0x000000010700780c */ /* 0x010fc80003f25270 */
[----:B------:R-:W-:-:S05]  /*22c0*/  SEL R4, R10, R4, !P1 ;  /* 0x000000040a047207 */ /* 0x000fca0004800000 */
[----:B------:R-:W-:Y:S02]  /*22d0*/  IMAD.IADD R5, R3, 0x1, -R4 ;  /* 0x0000000103057824 */ /* 0x000fe400078e0a04 */
[----:B------:R-:W-:Y:S02]  /*22e0*/  IMAD.IADD R3, R4, 0x1, -R3 ;  /* 0x0000000104037824 */ /* 0x000fe400078e0a03 */
[----:B------:R-:W-:Y:S02]  /*22f0*/  IMAD R10, R5, R7, R10 ;  /* 0x00000007050a7224 */ /* 0x000fe400078e020a */
[----:B------:R-:W-:-:S07]  /*2300*/  IMAD R9, R3, R2, R9 ;  /* 0x0000000203097224 */ /* 0x000fce00078e0209 */
.L_x_34:
[----:B------:R-:W-:Y:S01]  /*2310*/  VIADD R14, R14, 0x1 ;  /* 0x000000010e0e7836 */ /* 0x000fe20000000000 */
[----:B------:R-:W-:Y:S01]  /*2320*/  PLOP3.LUT P1, PT, PT, PT, PT, 0x80, 0x8 ;  /* 0x000000000008781c */ /* 0x000fe20003f2f070 */
[----:B------:R-:W-:Y:S02]  /*2330*/  IMAD.IADD R21, R10, 0x1, R59 ;  /* 0x000000010a157824 */ /* 0x000fe400078e023b */
[----:B------:R-:W-:Y:S01]  /*2340*/  IMAD.IADD R20, R9, 0x1, R58 ;  /* 0x0000000109147824 */ /* 0x000fe200078e023a */
[----:B------:R-:W-:-:S04]  /*2350*/  ISETP.NE.AND P0, PT, R14, 0x2, PT ;  /* 0x000000020e00780c */ /* 0x000fc80003f05270 */
[----:B------:R-:W-:Y:S02]  /*2360*/  SEL R2, RZ, 0x1, P0 ;  /* 0x00000001ff027807 */ /* 0x000fe40000000000 */
[----:B------:R-:W-:Y:S02]  /*2370*/  SEL R14, R14, RZ, P0 ;  /* 0x000000ff0e0e7207 */ /* 0x000fe40000000000 */
[----:B------:R-:W-:Y:S01]  /*2380*/  LOP3.LUT R13, R13, R2, RZ, 0x3c, !PT ;  /* 0x000000020d0d7212 */ /* 0x000fe200078e3cff */
[----:B------:R-:W-:Y:S06]  /*2390*/  @P2 BRA `(.L_x_35) ;  /* 0xfffffff000702947 */ /* 0x000fec000383ffff */
[----:B------:R-:W-:Y:S01]  /*23a0*/  UIADD3 UR4, UPT, UPT, UR4, 0x30, URZ ;  /* 0x0000003004047890 */ /* 0x000fe2000fffe0ff */
[----:B------:R-:W-:-:S03]  /*23b0*/  SHF.L.U32 R2, R15, 0x1f, RZ ;  /* 0x0000001f0f027819 */ /* 0x000fc600000006ff */
[----:B------:R-:W-:-:S09]  /*23c0*/  ULEA UR5, UR6, UR4, 0x3 ;  /* 0x0000000406057291 */ /* 0x000fd2000f8e18ff */
[----:B------:R-:W1:Y:S02]  /*23d0*/  SYNCS.PHASECHK.TRANS64.TRYWAIT P0, [UR5], R2 ;  /* 0x00000002ff0075a7 */ /* 0x000e640008001105 */
[----:B-1----:R-:W-:Y:S05]  /*23e0*/  @!P0 BRA `(.L_x_36) ;  /* 0x0000004c00a88947 */ /* 0x002fea0003800000 */
.L_x_122:
[----:B------:R-:W-:-:S04]  /*23f0*/  UIADD3 UR6, UPT, UPT, UR6, 0x1, URZ ;  /* 0x0000000106067890 */ /* 0x000fc8000fffe0ff */
[----:B------:R-:W-:-:S04]  /*2400*/  UISETP.NE.AND UP0, UPT, UR6, 0x6, UPT ;  /* 0x000000060600788c */ /* 0x000fc8000bf05270 */
[----:B------:R-:W-:Y:S02]  /*2410*/  USEL UR7, URZ, 0x1, UP0 ;  /* 0x00000001ff077887 */ /* 0x000fe40008000000 */
[----:B------:R-:W-:-:S04]  /*2420*/  USEL UR6, UR6, URZ, UP0 ;  /* 0x000000ff06067287 */ /* 0x000fc80008000000 */
[----:B------:R-:W-:Y:S01]  /*2430*/  ULEA UR5, UR6, UR4, 0x3 ;  /* 0x0000000406057291 */ /* 0x000fe2000f8e18ff */
[----:B-1----:R-:W-:-:S04]  /*2440*/  LOP3.LUT R2, R15, UR7, RZ, 0x3c, !PT ;  /* 0x000000070f027c12 */ /* 0x002fc8000f8e3cff */
[----:B------:R-:W-:-:S04]  /*2450*/  SHF.L.U32 R3, R2, 0x1f, RZ ;  /* 0x0000001f02037819 */ /* 0x000fc800000006ff */
[----:B------:R-:W1:Y:S02]  /*2460*/  SYNCS.PHASECHK.TRANS64.TRYWAIT P0, [UR5], R3 ;  /* 0x00000003ff0075a7 */ /* 0x000e640008001105 */
[----:B-1----:R-:W-:Y:S05]  /*2470*/  @!P0 BRA `(.L_x_37) ;  /* 0x0000004c009c8947 */ /* 0x002fea0003800000 */
.L_x_124:
[----:B------:R-:W-:-:S04]  /*2480*/  UIADD3 UR6, UPT, UPT, UR6, 0x1, URZ ;  /* 0x0000000106067890 */ /* 0x000fc8000fffe0ff */
[----:B------:R-:W-:-:S04]  /*2490*/  UISETP.NE.AND UP0, UPT, UR6, 0x6, UPT ;  /* 0x000000060600788c */ /* 0x000fc8000bf05270 */
[----:B------:R-:W-:Y:S02]  /*24a0*/  USEL UR7, URZ, 0x1, UP0 ;  /* 0x00000001ff077887 */ /* 0x000fe40008000000 */
[----:B------:R-:W-:-:S04]  /*24b0*/  USEL UR6, UR6, URZ, UP0 ;  /* 0x000000ff06067287 */ /* 0x000fc80008000000 */
[----:B------:R-:W-:Y:S01]  /*24c0*/  ULEA UR5, UR6, UR4, 0x3 ;  /* 0x0000000406057291 */ /* 0x000fe2000f8e18ff */
[----:B------:R-:W-:-:S04]  /*24d0*/  LOP3.LUT R2, R2, UR7, RZ, 0x3c, !PT ;  /* 0x0000000702027c12 */ /* 0x000fc8000f8e3cff */
[----:B-1----:R-:W-:-:S04]  /*24e0*/  SHF.L.U32 R3, R2, 0x1f, RZ ;  /* 0x0000001f02037819 */ /* 0x002fc800000006ff */
[----:B------:R-:W1:Y:S02]  /*24f0*/  SYNCS.PHASECHK.TRANS64.TRYWAIT P0, [UR5], R3 ;  /* 0x00000003ff0075a7 */ /* 0x000e640008001105 */
[----:B-1----:R-:W-:Y:S05]  /*2500*/  @!P0 BRA `(.L_x_38) ;  /* 0x0000004c00908947 */ /* 0x002fea0003800000 */
.L_x_126:
        /* <DEDUP_REMOVED lines=9> */
.L_x_128:
        /* <DEDUP_REMOVED lines=9> */
.L_x_130:
[----:B------:R-:W-:-:S04]  /*2630*/  UIADD3 UR6, UPT, UPT, UR6, 0x1, URZ ;  /* 0x0000000106067890 */ /* 0x000fc8000fffe0ff */
[----:B------:R-:W-:-:S04]  /*2640*/  UISETP.NE.AND UP0, UPT, UR6, 0x6, UPT ;  /* 0x000000060600788c */ /* 0x000fc8000bf05270 */
[----:B------:R-:W-:Y:S02]  /*2650*/  USEL UR5, URZ, 0x1, UP0 ;  /* 0x00000001ff057887 */ /* 0x000fe40008000000 */
[----:B------:R-:W-:-:S04]  /*2660*/  USEL UR6, UR6, URZ, UP0 ;  /* 0x000000ff06067287 */ /* 0x000fc80008000000 */
[----:B------:R-:W-:Y:S01]  /*2670*/  ULEA UR6, UR6, UR4, 0x3 ;  /* 0x0000000406067291 */ /* 0x000fe2000f8e18ff */
[----:B------:R-:W-:-:S04]  /*2680*/  LOP3.LUT R2, R2, UR5, RZ, 0x3c, !PT ;  /* 0x0000000502027c12 */ /* 0x000fc8000f8e3cff */
[----:B------:R-:W-:Y:S01]  /*2690*/  SHF.L.U32 R2, R2, 0x1f, RZ ;  /* 0x0000001f02027819 */ /* 0x000fe200000006ff */
[----:B-1--4-:R-:W-:-:S07]  /*26a0*/  IMAD.U32 R0, RZ, RZ, UR6 ;  /* 0x00000006ff007e24 */ /* 0x012fce000f8e00ff */
.L_x_41:
[----:B-1----:R1:W2:Y:S02]  /*26b0*/  SYNCS.PHASECHK.TRANS64.TRYWAIT P0, [R0+URZ], R2 ;  /* 0x00000002000075a7 */ /* 0x0022a400080011ff */
[----:B--2---:R-:W-:Y:S05]  /*26c0*/  @!P0 NANOSLEEP.SYNCS 0x989680 ;  /* 0x009896800000895d */ /* 0x004fea0003900000 */
[----:B------:R-:W2:Y:S02]  /*26d0*/  @!P0 SYNCS.PHASECHK.TRANS64 P0, [R0+URZ], R2 ;  /* 0x00000002000085a7 */ /* 0x000ea400080010ff */
[----:B--2---:R-:W-:Y:S05]  /*26e0*/  @P0 EXIT ;  /* 0x000000000000094d */ /* 0x004fea0003800000 */
[----:B------:R-:W-:Y:S05]  /*26f0*/  BRA `(.L_x_41) ;  /* 0xfffffffc00ec7947 */ /* 0x000fea000383ffff */
.L_x_17:
[----:B------:R-:W-:-:S04]  /*2700*/  UISETP.NE.AND UP1, UPT, UR37, URZ, UPT ;  /* 0x000000ff2500728c */ /* 0x000fc8000bf25270 */
[----:B------:R-:W-:-:S09]  /*2710*/  UISETP.NE.OR UP1, UPT, UR8, 0x1, UP1 ;  /* 0x000000010800788c */ /* 0x000fd20008f25670 */
[----:B------:R-:W-:Y:S05]  /*2720*/  BRA.U UP1, `(.L_x_42) ;  /* 0x0000000501487547 */ /* 0x000fea000b800000 */
[----:B------:R-:W-:Y:S01]  /*2730*/  ISETP.NE.AND P2, PT, R2, RZ, PT ;  /* 0x000000ff0200720c */ /* 0x000fe20003f45270 */
[----:B------:R-:W-:Y:S01]  /*2740*/  IMAD.MOV.U32 R12, RZ, RZ, 0x1 ;  /* 0x00000001ff0c7424 */ /* 0x000fe200078e00ff */
[----:B------:R-:W-:Y:S02]  /*2750*/  CS2R R10, SRZ ;  /* 0x00000000000a7805 */ /* 0x000fe4000001ff00 */
[----:B------:R-:W-:Y:S01]  /*2760*/  CS2R R8, SRZ ;  /* 0x0000000000087805 */ /* 0x000fe2000001ff00 */
[----:B------:R-:W-:Y:S01]  /*2770*/  UMOV UR4, 0x400 ;  /* 0x0000040000047882 */ /* 0x000fe20000000000 */
[----:B------:R-:W-:Y:S01]  /*2780*/  UMOV UR6, URZ ;  /* 0x000000ff00067c82 */ /* 0x000fe20008000000 */
[----:B------:R-:W-:-:S12]  /*2790*/  ULEA UR37, UR37, UR4, 0x18 ;  /* 0x0000000425257291 */ /* 0x000fd8000f8ec0ff */
.L_x_46:
[----:B------:R-:W-:Y:S02]  /*27a0*/  LEA R0, R8, UR37, 0x3 ;  /* 0x0000002508007c11 */ /* 0x000fe4000f8e18ff */
[----:B------:R-:W-:-:S03]  /*27b0*/  SHF.L.U32 R4, R9, 0x1f, RZ ;  /* 0x0000001f09047819 */ /* 0x000fc600000006ff */
[----:B------:R-:W-:Y:S01]  /*27c0*/  VIADD R5, R0, 0x110 ;  /* 0x0000011000057836 */ /* 0x000fe20000000000 */
[----:B------:R-:W1:Y:S02]  /*27d0*/  SYNCS.PHASECHK.TRANS64.TRYWAIT P0, [R0+URZ+0x100], R4 ;  /* 0x00010004000075a7 */ /* 0x000e6400080011ff */
[----:B-1----:R-:W-:Y:S05]  /*27e0*/  @!P0 BRA `(.L_x_43) ;  /* 0x0000004c00208947 */ /* 0x002fea0003800000 */
.L_x_131:
[----:B------:R-:W-:Y:S01]  /*27f0*/  ULEA UR5, UR6, UR37, 0x3 ;  /* 0x0000002506057291 */ /* 0x000fe2000f8e18ff */
[----:B-1----:R-:W-:Y:S01]  /*2800*/  PRMT R0, RZ, 0x654, R5 ;  /* 0x00000654ff007816 */ /* 0x002fe20000000005 */
[----:B------:R-:W-:Y:S01]  /*2810*/  @!P2 IMAD.MOV.U32 R4, RZ, RZ, 0x10 ;  /* 0x00000010ff04a424 */ /* 0x000fe200078e00ff */
[----:B------:R-:W-:Y:S01]  /*2820*/  SHF.L.U32 R5, R12, 0x1f, RZ ;  /* 0x0000001f0c057819 */ /* 0x000fe200000006ff */
[----:B------:R-:W-:Y:S01]  /*2830*/  UIADD3 UR4, UPT, UPT, UR5, 0xa0, URZ ;  /* 0x000000a005047890 */ /* 0x000fe2000fffe0ff */
[----:B------:R1:W-:Y:S05]  /*2840*/  SYNCS.ARRIVE.TRANS64.RED.A1T0 RZ, [R0+URZ], RZ ;  /* 0x000000ff00ff79a7 */ /* 0x0003ea00081004ff */
[----:B------:R-:W-:Y:S01]  /*2850*/  IMAD.U32 R6, RZ, RZ, UR4 ;  /* 0x00000004ff067e24 */ /* 0x000fe2000f8e00ff */
[----:B------:R-:W2:Y:S04]  /*2860*/  SYNCS.PHASECHK.TRANS64.TRYWAIT P0, [UR5+0xb0], R5 ;  /* 0x0000b005ff0075a7 */ /* 0x000ea80008001105 */
[----:B------:R-:W-:Y:S01]  /*2870*/  PRMT R6, R2, 0x654, R6 ;  /* 0x0000065402067816 */ /* 0x000fe20000000006 */
[----:B-12---:R-:W-:Y:S06]  /*2880*/  @!P0 BRA `(.L_x_44) ;  /* 0x0000004c000c8947 */ /* 0x006fec0003800000 */
.L_x_133:
[----:B------:R-:W-:Y:S01]  /*2890*/  ULEA UR4, UR6, UR37, 0x4 ;  /* 0x0000002506047291 */ /* 0x000fe2000f8e20ff */
[----:B------:R-:W-:Y:S01]  /*28a0*/  SEL R3, R6, R3, !P2 ;  /* 0x0000000306037207 */ /* 0x000fe20005000000 */
[----:B------:R-:W-:Y:S01]  /*28b0*/  UIADD3 UR5, UPT, UPT, UR5, 0xa0, URZ ;  /* 0x000000a005057890 */ /* 0x000fe2000fffe0ff */
[----:B-1----:R-:W-:Y:S01]  /*28c0*/  LEA R0, R11, UR37, 0x3 ;  /* 0x000000250b007c11 */ /* 0x002fe2000f8e18ff */
[----:B------:R-:W-:Y:S01]  /*28d0*/  UIADD3 UR4, UPT, UPT, UR4, 0x130, URZ ;  /* 0x0000013004047890 */ /* 0x000fe2000fffe0ff */
[----:B------:R1:W-:Y:S01]  /*28e0*/  @!P2 SYNCS.ARRIVE.TRANS64.RED RZ, [R3+URZ], R4 ;  /* 0x0000000403ffa9a7 */ /* 0x0003e200080004ff */
[----:B------:R-:W-:Y:S01]  /*28f0*/  UIADD3 UR6, UPT, UPT, UR6, 0x1, URZ ;  /* 0x0000000106067890 */ /* 0x000fe2000fffe0ff */
[----:B------:R-:W-:-:S03]  /*2900*/  VIADD R8, R8, 0x1 ;  /* 0x0000000108087836 */ /* 0x000fc60000000000 */
[----:B------:R-:W-:Y:S02]  /*2910*/  UISETP.NE.AND UP0, UPT, UR6, 0x2, UPT ;  /* 0x000000020600788c */ /* 0x000fe4000bf05270 */
[----:B------:R-:W-:Y:S01]  /*2920*/  ISETP.NE.AND P0, PT, R8, 0x2, PT ;  /* 0x000000020800780c */ /* 0x000fe20003f05270 */
[----:B------:R-:W-:Y:S06]  /*2930*/  UGETNEXTWORKID.BROADCAST [UR4], [UR5] ;  /* 0x00000000040073ca */ /* 0x000fec0008000100 */
[----:B------:R-:W-:Y:S02]  /*2940*/  USEL UR4, URZ, 0x1, UP0 ;  /* 0x00000001ff047887 */ /* 0x000fe40008000000 */
[----:B------:R-:W-:-:S04]  /*2950*/  USEL UR6, UR6, URZ, UP0 ;  /* 0x000000ff06067287 */ /* 0x000fc80008000000 */
[----:B------:R-:W-:Y:S02]  /*2960*/  LOP3.LUT R12, R12, UR4, RZ, 0x3c, !PT ;  /* 0x000000040c0c7c12 */ /* 0x000fe4000f8e3cff */
[----:B-1----:R-:W-:-:S04]  /*2970*/  SHF.L.U32 R4, R10, 0x1f, RZ ;  /* 0x0000001f0a047819 */ /* 0x002fc800000006ff */
[----:B------:R-:W1:Y:S02]  /*2980*/  SYNCS.PHASECHK.TRANS64.TRYWAIT P1, [R0+URZ+0xa0], R4 ;  /* 0x0000a004000075a7 */ /* 0x000e6400080211ff */
[----:B-1----:R-:W-:Y:S05]  /*2990*/  @!P1 BRA `(.L_x_45) ;  /* 0x0000004800e09947 */ /* 0x002fea0003800000 */
.L_x_134:
[C---:B-1----:R-:W-:Y:S01]  /*29a0*/  LEA R4, R11.reuse, UR37, 0x4 ;  /* 0x000000250b047c11 */ /* 0x042fe2000f8e20ff */
[----:B------:R-:W-:Y:S01]  /*29b0*/  VIADD R0, R0, 0xb0 ;  /* 0x000000b000007836 */ /* 0x000fe20000000000 */
[----:B------:R-:W-:Y:S01]  /*29c0*/  SEL R8, R8, RZ, P0 ;  /* 0x000000ff08087207 */ /* 0x000fe20000000000 */
[----:B------:R-:W-:-:S03]  /*29d0*/  VIADD R11, R11, 0x1 ;  /* 0x000000010b0b7836 */ /* 0x000fc60000000000 */
[----:B------:R-:W1:Y:S01]  /*29e0*/  LDS.128 R4, [R4+0x130] ;  /* 0x0001300004047984 */ /* 0x000e620000000c00 */
[----:B------:R-:W-:Y:S02]  /*29f0*/  PRMT R0, RZ, 0x654, R0 ;  /* 0x00000654ff007816 */ /* 0x000fe40000000000 */
[C---:B------:R-:W-:Y:S01]  /*2a00*/  ISETP.NE.AND P1, PT, R11.reuse, 0x2, PT ;  /* 0x000000020b00780c */ /* 0x040fe20003f25270 */
[----:B------:R-:W-:Y:S01]  /*2a10*/  @!PT LDS RZ, [RZ] ;  /* 0x00000000fffff984 */ /* 0x000fe20000000800 */
[----:B------:R-:W-:Y:S01]  /*2a20*/  @!PT LDS RZ, [RZ] ;  /* 0x00000000fffff984 */ /* 0x000fe20000000800 */
[----:B------:R-:W-:Y:S01]  /*2a30*/  @!PT LDS RZ, [RZ] ;  /* 0x00000000fffff984 */ /* 0x000fe20000000800 */
[----:B------:R-:W-:Y:S01]  /*2a40*/  @!PT LDS RZ, [RZ] ;  /* 0x00000000fffff984 */ /* 0x000fe20000000800 */
[----:B------:R2:W-:Y:S06]  /*2a50*/  MEMBAR.ALL.CTA ;  /* 0x0000000000007992 */ /* 0x0005ec0000008000 */
[----:B--2---:R-:W2:Y:S01]  /*2a60*/  FENCE.VIEW.ASYNC.S ;  /* 0x00000000000073c6 */ /* 0x004ea20000000000 */
[----:B------:R-:W-:Y:S01]  /*2a70*/  SEL R11, R11, RZ, P1 ;  /* 0x000000ff0b0b7207 */ /* 0x000fe20000800000 */
[----:B--2---:R2:W-:Y:S01]  /*2a80*/  SYNCS.ARRIVE.TRANS64.RED.A1T0 RZ, [R0+URZ], RZ ;  /* 0x000000ff00ff79a7 */ /* 0x0045e200081004ff */
[----:B-1----:R-:W-:-:S02]  /*2a90*/  LOP3.LUT P3, RZ, R6, 0x1, RZ, 0xc0, !PT ;  /* 0x0000000106ff7812 */ /* 0x002fc4000786c0ff */
[----:B------:R-:W-:-:S04]  /*2aa0*/  SEL R4, RZ, 0x1, P1 ;  /* 0x00000001ff047807 */ /* 0x000fc80000800000 */
[----:B------:R-:W-:Y:S02]  /*2ab0*/  LOP3.LUT R10, R10, R4, RZ, 0x3c, !PT ;  /* 0x000000040a0a7212 */ /* 0x000fe400078e3cff */
[----:B--2---:R-:W-:-:S04]  /*2ac0*/  SEL R0, RZ, 0x1, P0 ;  /* 0x00000001ff007807 */ /* 0x004fc80000000000 */
[----:B------:R-:W-:Y:S01]  /*2ad0*/  LOP3.LUT R9, R9, R0, RZ, 0x3c, !PT ;  /* 0x0000000009097212 */ /* 0x000fe200078e3cff */
[----:B------:R-:W-:Y:S06]  /*2ae0*/  @P3 BRA `(.L_x_46) ;  /* 0xfffffffc002c3947 */ /* 0x000fec000383ffff */
[----:B------:R-:W-:Y:S01]  /*2af0*/  ULEA UR5, UR6, UR37, 0x3 ;  /* 0x0000002506057291 */ /* 0x000fe2000f8e18ff */
[----:B------:R-:W-:-:S08]  /*2b00*/  SHF.L.U32 R2, R12, 0x1f, RZ ;  /* 0x0000001f0c027819 */ /* 0x000fd000000006ff */
[----:B------:R-:W1:Y:S02]  /*2b10*/  SYNCS.PHASECHK.TRANS64 P0, [UR5+0xb0], R2 ;  /* 0x0000b002ff0075a7 */ /* 0x000e640008001005 */
[----:B-1----:R-:W-:Y:S05]  /*2b20*/  @P0 BRA `(.L_x_47) ;  /* 0x0000000000080947 */ /* 0x002fea0003800000 */
[----:B------:R-:W1:Y:S02]  /*2b30*/  SYNCS.PHASECHK.TRANS64.TRYWAIT P0, [UR5+0xb0], R2 ;  /* 0x0000b002ff0075a7 */ /* 0x000e640008001105 */
[----:B-1----:R-:W-:Y:S05]  /*2b40*/  @!P0 BRA `(.L_x_48) ;  /* 0x0000004800888947 */ /* 0x002fea0003800000 */
.L_x_47:
[----:B------:R-:W-:-:S04]  /*2b50*/  UIADD3 UR4, UPT, UPT, UR6, 0x1, URZ ;  /* 0x0000000106047890 */ /* 0x000fc8000fffe0ff */
[----:B------:R-:W-:-:S04]  /*2b60*/  UISETP.NE.AND UP0, UPT, UR4, 0x2, UPT ;  /* 0x000000020400788c */ /* 0x000fc8000bf05270 */
[----:B------:R-:W-:Y:S02]  /*2b70*/  USEL UR7, URZ, 0x1, UP0 ;  /* 0x00000001ff077887 */ /* 0x000fe40008000000 */
[----:B------:R-:W-:-:S04]  /*2b80*/  USEL UR4, UR4, URZ, UP0 ;  /* 0x000000ff04047287 */ /* 0x000fc80008000000 */
[----:B------:R-:W-:Y:S01]  /*2b90*/  ULEA UR4, UR4, UR37, 0x3 ;  /* 0x0000002504047291 */ /* 0x000fe2000f8e18ff */
[----:B-1----:R-:W-:-:S04]  /*2ba0*/  LOP3.LUT R2, R12, UR7, RZ, 0x3c, !PT ;  /* 0x000000070c027c12 */ /* 0x002fc8000f8e3cff */
[----:B------:R-:W-:-:S04]  /*2bb0*/  SHF.L.U32 R0, R2, 0x1f, RZ ;  /* 0x0000001f02007819 */ /* 0x000fc800000006ff */
[----:B------:R-:W1:Y:S02]  /*2bc0*/  SYNCS.PHASECHK.TRANS64 P0, [UR4+0xb0], R0 ;  /* 0x0000b000ff0075a7 */ /* 0x000e640008001004 */
[----:B-1----:R-:W-:Y:S05]  /*2bd0*/  @P0 EXIT ;  /* 0x000000000000094d */ /* 0x002fea0003800000 */
[----:B------:R-:W-:Y:S02]  /*2be0*/  SHF.L.U32 R2, R2, 0x1f, RZ ;  /* 0x0000001f02027819 */ /* 0x000fe400000006ff */
[----:B------:R-:W-:-:S07]  /*2bf0*/  MOV R0, UR4 ;  /* 0x0000000400007c02 */ /* 0x000fce0008000f00 */
.L_x_49:
[----:B-1----:R1:W2:Y:S02]  /*2c00*/  SYNCS.PHASECHK.TRANS64.TRYWAIT P0, [R0+URZ+0xb0], R2 ;  /* 0x0000b002000075a7 */ /* 0x0022a400080011ff */
[----:B--2---:R-:W-:Y:S05]  /*2c10*/  @!P0 NANOSLEEP.SYNCS 0x989680 ;  /* 0x009896800000895d */ /* 0x004fea0003900000 */
[----:B------:R-:W2:Y:S02]  /*2c20*/  @!P0 SYNCS.PHASECHK.TRANS64 P0, [R0+URZ+0xb0], R2 ;  /* 0x0000b002000085a7 */ /* 0x000ea400080010ff */
[----:B--2---:R-:W-:Y:S05]  /*2c30*/  @P0 EXIT ;  /* 0x000000000000094d */ /* 0x004fea0003800000 */
[----:B------:R-:W-:Y:S05]  /*2c40*/  BRA `(.L_x_49) ;  /* 0xfffffffc00ec7947 */ /* 0x000fea000383ffff */
.L_x_42:
[----:B------:R-:W-:-:S09]  /*2c50*/  UISETP.NE.AND UP1, UPT, UR8, URZ, UPT ;  /* 0x000000ff0800728c */ /* 0x000fd2000bf25270 */
[----:B------:R-:W-:Y:S05]  /*2c60*/  BRA.U UP1, `(.L_x_50) ;  /* 0x0000001101387547 */ /* 0x000fea000b800000 */
[----:B------:R-:W-:Y:S01]  /*2c70*/  UMOV UR4, 0x40 ;  /* 0x0000004000047882 */ /* 0x000fe20000000000 */
[----:B------:R-:W-:Y:S01]  /*2c80*/  NOP ;  /* 0x0000000000007918 */ /* 0x000fe20000000000 */
[----:B------:R-:W-:Y:S01]  /*2c90*/  ULEA UR4, UR37, UR4, 0x18 ;  /* 0x0000000425047291 */ /* 0x000fe2000f8ec0ff */
[----:B------:R-:W-:Y:S02]  /*2ca0*/  UMOV UR5, 0x400 ;  /* 0x0000040000057882 */ /* 0x000fe40000000000 */
[----:B------:R-:W-:-:S06]  /*2cb0*/  ULEA UR37, UR37, UR5, 0x18 ;  /* 0x0000000525257291 */ /* 0x000fcc000f8ec0ff */
[----:B------:R-:W1:Y:S02]  /*2cc0*/  LDS.U8 R0, [UR4+0x1c] ;  /* 0x00001c04ff007984 */ /* 0x000e640008000000 */
[----:B-1----:R-:W-:-:S13]  /*2cd0*/  ISETP.NE.AND P0, PT, R0, RZ, PT ;  /* 0x000000ff0000720c */ /* 0x002fda0003f05270 */
[----:B------:R-:W-:Y:S05]  /*2ce0*/  @P0 BRA `(.L_x_51) ;  /* 0x0000000000580947 */ /* 0x000fea0003800000 */
[----:B------:R-:W-:-:S13]  /*2cf0*/  ELECT P0, URZ, PT ;  /* 0x0000000000ff782f */ /* 0x000fda0003800000 */
[----:B------:R-:W-:Y:S05]  /*2d00*/  @!P0 BRA `(.L_x_52) ;  /* 0x0000000000608947 */ /* 0x000fea0003800000 */
[----:B------:R-:W-:Y:S01]  /*2d10*/  UMOV UR5, 0x10 ;  /* 0x0000001000057882 */ /* 0x000fe20000000000 */
[----:B------:R-:W-:Y:S01]  /*2d20*/  HFMA2 R0, -RZ, RZ, 0, 5.9604644775390625e-08 ;  /* 0x00000001ff007431 */ /* 0x000fe200000001ff */
[----:B------:R-:W-:-:S03]  /*2d30*/  MOV R2, 0xffff ;  /* 0x0000ffff00027802 */ /* 0x000fc60000000f00 */
[----:B------:R-:W-:Y:S04]  /*2d40*/  DEPBAR.LE SB1, 0x36 ;  /* 0x00009d800000791a */ /* 0x000fe80000000000 */
[----:B------:R-:W1:Y:S02]  /*2d50*/  UTCATOMSWS.FIND_AND_SET.ALIGN UP0, UR5, UR5 ;  /* 0x00000005000575e3 */ /* 0x000e640008000800 */
[----:B-1----:R-:W-:Y:S01]  /*2d60*/  MOV R3, UR5 ;  /* 0x0000000500037c02 */ /* 0x002fe20008000f00 */
[----:B------:R-:W-:Y:S06]  /*2d70*/  BRA.U UP0, `(.L_x_53) ;  /* 0x0000000100187547 */ /* 0x000fec000b800000 */
.L_x_54:
[----:B------:R-:W-:Y:S05]  /*2d80*/  NANOSLEEP 0x64 ;  /* 0x000000640000795d */ /* 0x000fea0003800000 */
[----:B------:R-:W-:-:S05]  /*2d90*/  UMOV UR5, 0x10 ;  /* 0x0000001000057882 */ /* 0x000fca0000000000 */
[----:B------:R-:W-:Y:S04]  /*2da0*/  DEPBAR.LE SB1, 0x36 ;  /* 0x00009d800000791a */ /* 0x000fe80000000000 */
[----:B------:R-:W1:Y:S02]  /*2db0*/  UTCATOMSWS.FIND_AND_SET.ALIGN UP0, UR5, UR5 ;  /* 0x00000005000575e3 */ /* 0x000e640008000800 */
[----:B-1----:R-:W-:Y:S01]  /*2dc0*/  MOV R3, UR5 ;  /* 0x0000000500037c02 */ /* 0x002fe20008000f00 */
[----:B------:R-:W-:Y:S05]  /*2dd0*/  BRA.U !UP0, `(.L_x_54) ;  /* 0xfffffffd08e87547 */ /* 0x000fea000b83ffff */
.L_x_53:
[-C--:B------:R-:W-:Y:S02]  /*2de0*/  SHF.L.U32 R2, R2, R3.reuse, RZ ;  /* 0x0000000302027219 */ /* 0x080fe400000006ff */
[----:B------:R-:W-:Y:S01]  /*2df0*/  SHF.L.U32 R0, R0, R3, RZ ;  /* 0x0000000300007219 */ /* 0x000fe200000006ff */
[----:B------:R-:W-:Y:S02]  /*2e00*/  IMAD.SHL.U32 R3, R3, 0x20, RZ ;  /* 0x0000002003037824 */ /* 0x000fe400078e00ff */
[----:B------:R1:W-:Y:S04]  /*2e10*/  ATOMS.OR RZ, [UR4+0x14], R2 ;  /* 0x00001402ffff798c */ /* 0x0003e8000b000004 */
[----:B------:R1:W-:Y:S04]  /*2e20*/  ATOMS.OR RZ, [UR4+0x18], R0 ;  /* 0x00001800ffff798c */ /* 0x0003e8000b000004 */
[----:B------:R1:W-:Y:S01]  /*2e30*/  STS [UR37+0x150], R3 ;  /* 0x00015003ff007988 */ /* 0x0003e20008000825 */
[----:B------:R-:W-:Y:S05]  /*2e40*/  BRA `(.L_x_52) ;  /* 0x0000000000107947 */ /* 0x000fea0003800000 */
.L_x_51:
[----:B------:R-:W-:Y:S02]  /*2e50*/  MOV R0, 0xffffffff ;  /* 0xffffffff00007802 */ /* 0x000fe40000000f00 */
[----:B------:R-:W-:-:S03]  /*2e60*/  MOV R2, 0x2e90 ;  /* 0x00002e9000027802 */ /* 0x000fc60000000f00 */
[----:B------:R1:W-:Y:S04]  /*2e70*/  STS [UR37+0x150], R0 ;  /* 0x00015000ff007988 */ /* 0x0003e80008000825 */
[----:B-1-3-5:R-:W-:Y:S05]  /*2e80*/  CALL.REL.NOINC `($__internal_1_$__cuda_sm10x_tcgen05_guardrail_trap_phase_invalid_during_alloc) ;  /* 0x0000004c005c7944 */ /* 0x02afea0003c00000 */
.L_x_52:
[----:B------:R-:W-:Y:S05]  /*2e90*/  WARPSYNC.ALL ;  /* 0x0000000000007948 */ /* 0x000fea0003800000 */
[----:B------:R-:W2:Y:S01]  /*2ea0*/  S2UR UR5, SR_CgaCtaId ;  /* 0x00000000000579c3 */ /* 0x000ea20000008800 */
[----:B------:R-:W-:Y:S01]  /*2eb0*/  UMOV UR4, 0x400 ;  /* 0x0000040000047882 */ /* 0x000fe20000000000 */
[----:B------:R-:W-:-:S06]  /*2ec0*/  NOP ;  /* 0x0000000000007918 */ /* 0x000fcc0000000000 */
[----:B------:R-:W-:Y:S06]  /*2ed0*/  BAR.ARV 0x6, 0xa0 ;  /* 0x0182800000007b1d */ /* 0x000fec0000002000 */
[----:B------:R-:W4:Y:S01]  /*2ee0*/  LDCU UR7, c[0x0][0x38c] ;  /* 0x00007180ff0777ac */ /* 0x000f220008000800 */
[----:B------:R-:W-:Y:S01]  /*2ef0*/  IMAD.MOV.U32 R11, RZ, RZ, 0x1 ;  /* 0x00000001ff0b7424 */ /* 0x000fe200078e00ff */
[----:B------:R-:W-:Y:S01]  /*2f00*/  CS2R R8, SRZ ;  /* 0x0000000000087805 */ /* 0x000fe2000001ff00 */
[----:B------:R-:W-:Y:S01]  /*2f10*/  IMAD.MOV.U32 R10, RZ, RZ, RZ ;  /* 0x000000ffff0a7224 */ /* 0x000fe200078e00ff */
[----:B------:R-:W3:Y:S01]  /*2f20*/  LDCU UR6, c[0x0][0x38c] ;  /* 0x00007180ff0677ac */ /* 0x000ee20008000800 */
[----:B------:R-:W-:Y:S01]  /*2f30*/  UMOV UR14, URZ ;  /* 0x000000ff000e7c82 */ /* 0x000fe20008000000 */
[----:B------:R-:W-:Y:S01]  /*2f40*/  UMOV UR13, URZ ;  /* 0x000000ff000d7c82 */ /* 0x000fe20008000000 */
[----:B--2---:R-:W-:Y:S01]  /*2f50*/  ULEA UR5, UR5, UR4, 0x18 ;  /* 0x0000000405057291 */ /* 0x004fe2000f8ec0ff */
[----:B------:R-:W-:Y:S01]  /*2f60*/  UMOV UR32, 0x0 ;  /* 0x0000000000207882 */ /* 0x000fe20000000000 */
[----:B------:R-:W-:-:S02]  /*2f70*/  UMOV UR33, 0x4110490 ;  /* 0x0411049000217882 */ /* 0x000fc40000000000 */
[----:B------:R-:W-:Y:S02]  /*2f80*/  UIADD3 UR9, UPT, UPT, UR5, 0x3400, URZ ;  /* 0x0000340005097890 */ /* 0x000fe4000fffe0ff */
[----:B------:R-:W-:Y:S02]  /*2f90*/  UIADD3 UR15, UPT, UPT, UR5, 0x1b400, URZ ;  /* 0x0001b400050f7890 */ /* 0x000fe4000fffe0ff */
[----:B----4-:R-:W-:Y:S01]  /*2fa0*/  UIADD3 UR7, UPT, UPT, UR7, 0x7f, URZ ;  /* 0x0000007f07077890 */ /* 0x010fe2000fffe0ff */
[----:B-1----:R-:W1:Y:S01]  /*2fb0*/  LDS R0, [UR5+0x150] ;  /* 0x00015005ff007984 */ /* 0x002e620008000800 */
[----:B------:R-:W-:Y:S02]  /*2fc0*/  USHF.R.U32.HI UR9, URZ, 0x4, UR9 ;  /* 0x00000004ff097899 */ /* 0x000fe40008011609 */
[----:B------:R-:W-:Y:S02]  /*2fd0*/  USHF.R.S32.HI UR4, URZ, 0x1f, UR7 ;  /* 0x0000001fff047899 */ /* 0x000fe40008011407 */
[----:B------:R-:W-:-:S02]  /*2fe0*/  USHF.R.U32.HI UR15, URZ, 0x4, UR15 ;  /* 0x00000004ff0f7899 */ /* 0x000fc4000801160f */
[----:B------:R-:W-:Y:S02]  /*2ff0*/  ULEA.HI UR4, UR4, UR7, URZ, 0x7 ;  /* 0x0000000704047291 */ /* 0x000fe4000f8f38ff */
[----:B------:R-:W-:Y:S02]  /*3000*/  ULOP3.LUT UR9, UR9, 0x3fff, URZ, 0xc0, !UPT ;  /* 0x00003fff09097892 */ /* 0x000fe4000f8ec0ff */
[----:B------:R-:W-:Y:S01]  /*3010*/  USHF.R.S32.HI UR4, URZ, 0x7, UR4 ;  /* 0x00000007ff047899 */ /* 0x000fe20008011404 */
[----:B------:R-:W-:Y:S01]  /*3020*/  UMOV UR30, 0x0 ;  /* 0x00000000001e7882 */ /* 0x000fe20000000000 */
[----:B------:R-:W-:Y:S02]  /*3030*/  UMOV UR31, 0x4110490 ;  /* 0x04110490001f7882 */ /* 0x000fe40000000000 */
[----:B------:R-:W-:Y:S01]  /*3040*/  UISETP.LT.AND UP0, UPT, UR4, 0x1, UPT ;  /* 0x000000010400788c */ /* 0x000fe2000bf01270 */
[----:B------:R-:W-:Y:S01]  /*3050*/  UMOV UR28, 0x0 ;  /* 0x00000000001c7882 */ /* 0x000fe20000000000 */
[----:B------:R-:W-:-:S02]  /*3060*/  UMOV UR29, 0x4110490 ;  /* 0x04110490001d7882 */ /* 0x000fc40000000000 */
[----:B------:R-:W-:Y:S01]  /*3070*/  USEL UR8, UR4, 0x1, !UP0 ;  /* 0x0000000104087887 */ /* 0x000fe2000c000000 */
[----:B------:R-:W-:Y:S01]  /*3080*/  UMOV UR26, 0x0 ;  /* 0x00000000001a7882 */ /* 0x000fe20000000000 */
[----:B------:R-:W-:Y:S01]  /*3090*/  UMOV UR27, 0x4110490 ;  /* 0x04110490001b7882 */ /* 0x000fe20000000000 */
[----:B------:R-:W-:Y:S01]  /*30a0*/  UMOV UR24, 0x0 ;  /* 0x0000000000187882 */ /* 0x000fe20000000000 */
[----:B------:R-:W-:Y:S01]  /*30b0*/  UMOV UR25, 0x4110490 ;  /* 0x0411049000197882 */ /* 0x000fe20000000000 */
[----:B------:R-:W-:Y:S01]  /*30c0*/  UMOV UR22, 0x0 ;  /* 0x0000000000167882 */ /* 0x000fe20000000000 */
[----:B------:R-:W-:Y:S01]  /*30d0*/  UMOV UR23, 0x4110490 ;  /* 0x0411049000177882 */ /* 0x000fe20000000000 */
[----:B------:R-:W-:Y:S02]  /*30e0*/  ULOP3.LUT UR15, UR15, 0x3fff, URZ, 0xc0, !UPT ;  /* 0x00003fff0f0f7892 */ /* 0x000fe4000f8ec0ff */
[----:B------:R-:W-:Y:S02]  /*30f0*/  ULOP3.LUT UR9, UR9, 0x10000, URZ, 0xfc, !UPT ;  /* 0x0001000009097892 */ /* 0x000fe4000f8efcff */
[----:B------:R-:W-:-:S02]  /*3100*/  UIADD3 UR8, UPT, UPT, -UR8, URZ, URZ ;  /* 0x000000ff08087290 */ /* 0x000fc4000fffe1ff */
[----:B---3--:R-:W-:Y:S01]  /*3110*/  UISETP.GE.AND UP3, UPT, UR6, 0x1, UPT ;  /* 0x000000010600788c */ /* 0x008fe2000bf66270 */
[----:B------:R-:W-:Y:S01]  /*3120*/  UMOV UR20, 0x0 ;  /* 0x0000000000147882 */ /* 0x000fe20000000000 */
[----:B------:R-:W-:Y:S01]  /*3130*/  UMOV UR21, 0x4110490 ;  /* 0x0411049000157882 */ /* 0x000fe20000000000 */
[----:B------:R-:W-:Y:S01]  /*3140*/  UMOV UR18, 0x0 ;  /* 0x0000000000127882 */ /* 0x000fe20000000000 */
[----:B------:R-:W-:Y:S01]  /*3150*/  UMOV UR19, 0x4110490 ;  /* 0x0411049000137882 */ /* 0x000fe20000000000 */
[----:B-1----:R-:W-:-:S15]  /*3160*/  R2UR UR16, R0 ;  /* 0x00000000001072ca */ /* 0x002fde00000e0000 */
.L_x_61:
[----:B------:R-:W-:Y:S02]  /*3170*/  LEA R0, R10, UR5, 0x3 ;  /* 0x000000050a007c11 */ /* 0x000fe4000f8e18ff */
[----:B------:R-:W-:Y:S02]  /*3180*/  SHF.L.U32 R2, R9, 0x1f, RZ ;  /* 0x0000001f09027819 */ /* 0x000fe400000006ff */
[----:B------:R-:W-:Y:S01]  /*3190*/  PLOP3.LUT P0, PT, PT, PT, UP3, 0x80, 0x8 ;  /* 0x000000000008781c */ /* 0x000fe20003f0f038 */
[----:B------:R-:W-:Y:S01]  /*31a0*/  VIADD R3, R0, 0xb0 ;  /* 0x000000b000037836 */ /* 0x000fe20000000000 */
[----:B-1----:R-:W1:Y:S02]  /*31b0*/  SYNCS.PHASECHK.TRANS64.TRYWAIT P1, [R0+URZ+0xa0], R2 ;  /* 0x0000a002000075a7 */ /* 0x002e6400080211ff */
[----:B-1-3--:R-:W-:Y:S09]  /*31c0*/  @!P1 BRA `(.L_x_55) ;  /* 0x0000004400009947 */ /* 0x00aff20003800000 */
.L_x_136:
[----:B------:R-:W-:Y:S01]  /*31d0*/  LEA R4, R10, UR5, 0x4 ;  /* 0x000000050a047c11 */ /* 0x000fe2000f8e20ff */
[----:B------:R-:W-:Y:S01]  /*31e0*/  @UP3 ULEA UR7, UR13, UR5, 0x3 ;  /* 0x000000050d073291 */ /* 0x000fe2000f8e18ff */
[----:B------:R-:W-:Y:S01]  /*31f0*/  PLOP3.LUT P2, PT, PT, PT, PT, 0x80, 0x8 ;  /* 0x000000000008781c */ /* 0x000fe20003f4f070 */
[----:B------:R-:W-:Y:S01]  /*3200*/  ULEA UR6, UR14, UR5, 0x3 ;  /* 0x000000050e067291 */ /* 0x000fe2000f8e18ff */
[----:B------:R-:W-:Y:S01]  /*3210*/  PRMT R3, RZ, 0x654, R3 ;  /* 0x00000654ff037816 */ /* 0x000fe20000000003 */
[----:B------:R-:W-:Y:S01]  /*3220*/  ULEA.HI UR10, UR14, UR14, URZ, 0x1 ;  /* 0x0000000e0e0a7291 */ /* 0x000fe2000f8f08ff */
[----:B------:R-:W2:Y:S01]  /*3230*/  LDS.128 R4, [R4+0x130] ;  /* 0x0001300004047984 */ /* 0x000ea20000000c00 */
[----:B-1----:R-:W-:Y:S02]  /*3240*/  @P0 SHF.L.U32 R2, R8, 0x1f, RZ ;  /* 0x0000001f08020819 */ /* 0x002fe400000006ff */
[----:B------:R-:W-:Y:S01]  /*3250*/  SHF.L.U32 R0, R11, 0x1f, RZ ;  /* 0x0000001f0b007819 */ /* 0x000fe200000006ff */
[----:B------:R-:W-:Y:S01]  /*3260*/  @!PT LDS RZ, [RZ] ;  /* 0x00000000fffff984 */ /* 0x000fe20000000800 */
[----:B------:R-:W-:Y:S01]  /*3270*/  @!PT LDS RZ, [RZ] ;  /* 0x00000000fffff984 */ /* 0x000fe20000000800 */
[----:B------:R-:W-:Y:S01]  /*3280*/  @!PT LDS RZ, [RZ] ;  /* 0x00000000fffff984 */ /* 0x000fe20000000800 */
[----:B------:R-:W-:Y:S01]  /*3290*/  @!PT LDS RZ, [RZ] ;  /* 0x00000000fffff984 */ /* 0x000fe20000000800 */
[----:B------:R1:W-:Y:S06]  /*32a0*/  MEMBAR.ALL.CTA ;  /* 0x0000000000007992 */ /* 0x0003ec0000008000 */
[----:B-1----:R-:W1:Y:S02]  /*32b0*/  FENCE.VIEW.ASYNC.S ;  /* 0x00000000000073c6 */ /* 0x002e640000000000 */
[----:B-1----:R1:W-:Y:S01]  /*32c0*/  SYNCS.ARRIVE.TRANS64.RED.A1T0 RZ, [R3+URZ], RZ ;  /* 0x000000ff03ff79a7 */ /* 0x0023e200081004ff */
[----:B------:R1:W3:Y:S01]  /*32d0*/  @P0 SYNCS.PHASECHK.TRANS64.TRYWAIT P2, [UR7], R2 ;  /* 0x00000002ff0005a7 */ /* 0x0002e20008041107 */
[----:B------:R-:W-:-:S02]  /*32e0*/  USHF.L.U32 UR7, UR10, 0x5, URZ ;  /* 0x000000050a077899 */ /* 0x000fc400080006ff */
[----:B------:R-:W-:Y:S01]  /*32f0*/  ULOP3.LUT UR10, UR10, 0xffe, URZ, 0xc0, !UPT ;  /* 0x00000ffe0a0a7892 */ /* 0x000fe2000f8ec0ff */
[----:B--2---:R-:W-:Y:S01]  /*3300*/  LOP3.LUT P1, RZ, R6, 0x1, RZ, 0xc0, !PT ;  /* 0x0000000106ff7812 */ /* 0x004fe2000782c0ff */
[----:B------:R-:W-:Y:S02]  /*3310*/  ULOP3.LUT UR7, UR7, 0xffffffc0, URZ, 0xc0, !UPT ;  /* 0xffffffc007077892 */ /* 0x000fe4000f8ec0ff */
[----:B------:R-:W-:Y:S02]  /*3320*/  UIADD3 UR10, UPT, UPT, -UR10, UR14, URZ ;  /* 0x0000000e0a0a7290 */ /* 0x000fe4000fffe1ff */
[----:B------:R-:W-:-:S04]  /*3330*/  UIADD3 UR7, UPT, UPT, UR16, UR7, URZ ;  /* 0x0000000710077290 */ /* 0x000fc8000fffe0ff */
[----:B------:R-:W-:Y:S01]  /*3340*/  ULEA UR7, UR10, UR7, 0x14 ;  /* 0x000000070a077291 */ /* 0x000fe2000f8ea0ff */
[----:B------:R-:W2:Y:S02]  /*3350*/  SYNCS.PHASECHK.TRANS64.TRYWAIT P0, [UR6+0xe0], R0 ;  /* 0x0000e000ff0075a7 */ /* 0x000ea40008001106 */
[----:B-123--:R-:W-:Y:S09]  /*3360*/  @!P0 BRA `(.L_x_56) ;  /* 0x0000004000ac8947 */ /* 0x00eff20003800000 */
.L_x_138:
[----:B------:R-:W-:Y:S01]  /*3370*/  IADD3 R10, PT, PT, R10, 0x1, RZ ;  /* 0x000000010a0a7810 */ /* 0x000fe20007ffe0ff */
[----:B------:R-:W-:Y:S06]  /*3380*/  BRA.U !UP3, `(.L_x_57) ;  /* 0x000000050b107547 */ /* 0x000fec000b800000 */
[----:B------:R-:W-:Y:S01]  /*3390*/  UPLOP3.LUT UP4, UPT, UPT, UPT, UPT, 0x40, 0x4 ;  /* 0x000000000004789c */ /* 0x000fe20003f8e870 */
[----:B------:R-:W-:Y:S01]  /*33a0*/  UMOV UR12, UR8 ;  /* 0x00000008000c7c82 */ /* 0x000fe20008000000 */
[----:B------:R-:W-:Y:S01]  /*33b0*/  UMOV UR11, UR4 ;  /* 0x00000004000b7c82 */ /* 0x000fe20008000000 */
[----:B------:R-:W-:-:S08]  /*33c0*/  UMOV UR17, UR13 ;  /* 0x0000000d00117c82 */ /* 0x000fd00008000000 */
.L_x_60:
[----:B------:R-:W-:Y:S02]  /*33d0*/  UIADD3 UR12, UPT, UPT, UR12, 0x1, URZ ;  /* 0x000000010c0c7890 */ /* 0x000fe4000fffe0ff */
[----:B--2---:R-:W-:Y:S02]  /*33e0*/  ULEA UR10, UR17, UR5, 0x3 ;  /* 0x00000005110a7291 */ /* 0x004fe4000f8e18ff */
[----:B------:R-:W-:Y:S01]  /*33f0*/  UISETP.NE.AND UP0, UPT, UR12, URZ, UPT ;  /* 0x000000ff0c00728c */ /* 0x000fe2000bf05270 */
[----:B---3--:R-:W-:Y:S10]  /*3400*/  @P2 BRA `(.L_x_58) ;  /* 0x00000000000c2947 */ /* 0x008ff40003800000 */
[----:B-1----:R-:W-:Y:S04]  /*3410*/  SHF.L.U32 R2, R8, 0x1f, RZ ;  /* 0x0000001f08027819 */ /* 0x002fe800000006ff */
[----:B------:R-:W1:Y:S02]  /*3420*/  SYNCS.PHASECHK.TRANS64.TRYWAIT P0, [UR10], R2 ;  /* 0x00000002ff0075a7 */ /* 0x000e64000800110a */
[----:B-1----:R-:W-:Y:S05]  /*3430*/  @!P0 BRA `(.L_x_59) ;  /* 0x0000004000908947 */ /* 0x002fea0003800000 */
.L_x_58:
[----:B------:R-:W-:Y:S01]  /*3440*/  UISETP.NE.AND UP1, UPT, UR11, 0x1, UPT ;  /* 0x000000010b00788c */ /* 0x000fe2000bf25270 */
[----:B------:R-:W-:Y:S01]  /*3450*/  PLOP3.LUT P2, PT, PT, PT, PT, 0x80, 0x8 ;  /* 0x000000000008781c */ /* 0x000fe20003f4f070 */
[----:B------:R-:W-:Y:S02]  /*3460*/  UIADD3 UR13, UPT, UPT, UR17, 0x1, URZ ;  /* 0x00000001110d7890 */ /* 0x000fe4000fffe0ff */
[----:B------:R-:W-:Y:S02]  /*3470*/  ULEA UR64, UR17, UR15, 0xa ;  /* 0x0000000f11407291 */ /* 0x000fe4000f8e50ff */
[----:B------:R-:W-:Y:S01]  /*3480*/  UISETP.NE.AND UP2, UPT, UR13, 0x6, UPT ;  /* 0x000000060d00788c */ /* 0x000fe2000bf45270 */
[----:B------:R-:W-:Y:S01]  /*3490*/  PLOP3.LUT P0, PT, PT, PT, UP1, 0x80, 0x8 ;  /* 0x000000000008781c */ /* 0x000fe20003f0f018 */
[----:B------:R-:W-:Y:S02]  /*34a0*/  ULEA UR62, UR17, UR9, 0xa ;  /* 0x00000009113e7291 */ /* 0x000fe4000f8e50ff */
[----:B------:R-:W-:Y:S02]  /*34b0*/  USEL UR35, URZ, 0x1, UP2 ;  /* 0x00000001ff237887 */ /* 0x000fe40009000000 */
[----:B------:R-:W-:Y:S02]  /*34c0*/  USEL UR13, UR13, URZ, UP2 ;  /* 0x000000ff0d0d7287 */ /* 0x000fe40009000000 */
[----:B------:R-:W-:Y:S02]  /*34d0*/  UIADD3 UR60, UPT, UPT, UR64, 0x80, URZ ;  /* 0x00000080403c7890 */ /* 0x000fe4000fffe0ff */
[----:B------:R-:W-:Y:S01]  /*34e0*/  @UP1 ULEA UR34, UR13, UR5, 0x3 ;  /* 0x000000050d221291 */ /* 0x000fe2000f8e18ff */
[----:B------:R-:W-:Y:S01]  /*34f0*/  LOP3.LUT R8, R8, UR35, RZ, 0x3c, !PT ;  /* 0x0000002308087c12 */ /* 0x000fe2000f8e3cff */
[----:B------:R-:W-:Y:S02]  /*3500*/  UIADD3 UR58, UPT, UPT, UR62, 0x2, URZ ;  /* 0x000000023e3a7890 */ /* 0x000fe4000fffe0ff */
[----:B------:R-:W-:Y:S01]  /*3510*/  UIADD3 UR56, UPT, UPT, UR64, 0x100, URZ ;  /* 0x0000010040387890 */ /* 0x000fe2000fffe0ff */
[----:B-1----:R-:W-:Y:S01]  /*3520*/  @P0 SHF.L.U32 R0, R8, 0x1f, RZ ;  /* 0x0000001f08000819 */ /* 0x002fe200000006ff */
[----:B------:R-:W-:Y:S02]  /*3530*/  UIADD3 UR54, UPT, UPT, UR62, 0x4, URZ ;  /* 0x000000043e367890 */ /* 0x000fe4000fffe0ff */
[----:B------:R-:W-:Y:S01]  /*3540*/  UIADD3 UR52, UPT, UPT, UR64, 0x180, URZ ;  /* 0x0000018040347890 */ /* 0x000fe2000fffe0ff */
[----:B------:R2:W3:Y:S01]  /*3550*/  @P0 SYNCS.PHASECHK.TRANS64.TRYWAIT P2, [UR34], R0 ;  /* 0x00000000ff0005a7 */ /* 0x0004e20008041122 */
[----:B------:R-:W-:Y:S02]  /*3560*/  UIADD3 UR50, UPT, UPT, UR62, 0x6, URZ ;  /* 0x000000063e327890 */ /* 0x000fe4000fffe0ff */
        /* <DEDUP_REMOVED lines=9> */
[----:B------:R-:W-:Y:S01]  /*3600*/  UIADD3 UR11, UPT, UPT, UR11, -0x1, URZ ;  /* 0xffffffff0b0b7890 */ /* 0x000fe2000fffe0ff */
[----:B------:R-:W-:Y:S01]  /*3610*/  UMOV UR65, 0x40004040 ;  /* 0x4000404000417882 */ /* 0x000fe20000000000 */
[----:B------:R-:W-:Y:S01]  /*3620*/  UMOV UR63, 0x40004040 ;  /* 0x40004040003f7882 */ /* 0x000fe20000000000 */
[----:B------:R-:W-:Y:S01]  /*3630*/  UMOV UR61, 0x40004040 ;  /* 0x40004040003d7882 */ /* 0x000fe20000000000 */
[----:B------:R2:W-:Y:S01]  /*3640*/  UTCHMMA gdesc[UR62], gdesc[UR64], tmem[UR7], tmem[UR32], idesc[UR33], UP4 ;  /* 0x00ff20403e0075ea */ /* 0x0005e2000a000007 */
[----:B------:R-:W-:Y:S01]  /*3650*/  UPLOP3.LUT UP4, UPT, UPT, UPT, UPT, 0x80, 0x8 ;  /* 0x000000000008789c */ /* 0x000fe20003f8f070 */
[----:B------:R-:W-:Y:S01]  /*3660*/  UMOV UR59, 0x40004040 ;  /* 0x40004040003b7882 */ /* 0x000fe20000000000 */
[----:B------:R-:W-:Y:S01]  /*3670*/  UMOV UR57, 0x40004040 ;  /* 0x4000404000397882 */ /* 0x000fe20000000000 */
[----:B------:R2:W-:Y:S01]  /*3680*/  UTCHMMA gdesc[UR58], gdesc[UR60], tmem[UR7], tmem[UR30], idesc[UR31], UPT ;  /* 0x00ff1e3c3a0075ea */ /* 0x0005e2000b800007 */
        /* <DEDUP_REMOVED lines=14> */
[----:B------:R-:W-:Y:S01]  /*3770*/  UMOV UR35, 0x40004040 ;  /* 0x4000404000237882 */ /* 0x000fe20000000000 */
[----:B------:R2:W-:Y:S01]  /*3780*/  UTCHMMA gdesc[UR38], gdesc[UR40], tmem[UR7], tmem[UR20], idesc[UR21], UPT ;  /* 0x00ff1428260075ea */ /* 0x0005e2000b800007 */
[----:B------:R2:W-:Y:S01]  /*3790*/  UTCHMMA gdesc[UR34], gdesc[UR36], tmem[UR7], tmem[UR18], idesc[UR19], UPT ;  /* 0x00ff1224220075ea */ /* 0x0005e2000b800007 */
[----:B------:R2:W-:Y:S01]  /*37a0*/  UTCBAR [UR10], URZ ;  /* 0x000000ff0a0073e9 */ /* 0x0005e200080000ff */
[----:B------:R-:W-:Y:S01]  /*37b0*/  UMOV UR17, UR13 ;  /* 0x0000000d00117c82 */ /* 0x000fe20008000000 */
[----:B------:R-:W-:Y:S05]  /*37c0*/  BRA.U UP0, `(.L_x_60) ;  /* 0xfffffffd00007547 */ /* 0x000fea000b83ffff */
.L_x_57:
[----:B------:R-:W-:Y:S01]  /*37d0*/  UIADD3 UR14, UPT, UPT, UR14, 0x1, URZ ;  /* 0x000000010e0e7890 */ /* 0x000fe2000fffe0ff */
[C---:B------:R-:W-:Y:S01]  /*37e0*/  ISETP.NE.AND P0, PT, R10.reuse, 0x2, PT ;  /* 0x000000020a00780c */ /* 0x040fe20003f05270 */
[----:B--2---:R-:W-:Y:S02]  /*37f0*/  UIADD3 UR7, UPT, UPT, UR6, 0xc0, URZ ;  /* 0x000000c006077890 */ /* 0x004fe4000fffe0ff */
[----:B------:R-:W-:Y:S01]  /*3800*/  UISETP.NE.AND UP0, UPT, UR14, 0x4, UPT ;  /* 0x000000040e00788c */ /* 0x000fe2000bf05270 */
[----:B-1----:R-:W-:Y:S02]  /*3810*/  SEL R0, RZ, 0x1, P0 ;  /* 0x00000001ff007807 */ /* 0x002fe40000000000 */
[----:B------:R-:W-:Y:S01]  /*3820*/  SEL R10, R10, RZ, P0 ;  /* 0x000000ff0a0a7207 */ /* 0x000fe20000000000 */
[----:B------:R-:W-:Y:S01]  /*3830*/  USEL UR6, URZ, 0x1, UP0 ;  /* 0x00000001ff067887 */ /* 0x000fe20008000000 */
[----:B------:R-:W-:Y:S01]  /*3840*/  LOP3.LUT R9, R9, R0, RZ, 0x3c, !PT ;  /* 0x0000000009097212 */ /* 0x000fe200078e3cff */
[----:B------:R-:W-:Y:S01]  /*3850*/  USEL UR14, UR14, URZ, UP0 ;  /* 0x000000ff0e0e7287 */ /* 0x000fe20008000000 */
[----:B------:R1:W-:Y:S03]  /*3860*/  UTCBAR [UR7], URZ ;  /* 0x000000ff070073e9 */ /* 0x0003e600080000ff */
[----:B------:R-:W-:Y:S01]  /*3870*/  LOP3.LUT R11, R11, UR6, RZ, 0x3c, !PT ;  /* 0x000000060b0b7c12 */ /* 0x000fe2000f8e3cff */
[----:B------:R-:W-:Y:S07]  /*3880*/  @P1 BRA `(.L_x_61) ;  /* 0xfffffff800381947 */ /* 0x000fee000383ffff */
[----:B------:R-:W2:Y:S01]  /*3890*/  S2UR UR4, SR_CgaCtaId ;  /* 0x00000000000479c3 */ /* 0x000ea20000008800 */
[----:B------:R-:W-:Y:S01]  /*38a0*/  ELECT P0, URZ, PT ;  /* 0x0000000000ff782f */ /* 0x000fe20003800000 */
[----:B------:R-:W-:Y:S01]  /*38b0*/  IMAD.MOV.U32 R0, RZ, RZ, 0x1 ;  /* 0x00000001ff007424 */ /* 0x000fe200078e00ff */
[----:B------:R-:W-:Y:S01]  /*38c0*/  UIADD3 UR5, UPT, UPT, UR5, 0xe0, URZ ;  /* 0x000000e005057890 */ /* 0x000fe2000fffe0ff */
[----:B------:R-:W-:Y:S01]  /*38d0*/  SHF.L.U32 R2, R11, 0x1f, RZ ;  /* 0x0000001f0b027819 */ /* 0x000fe200000006ff */
[----:B------:R-:W-:-:S03]  /*38e0*/  UMOV UR6, 0x40 ;  /* 0x0000004000067882 */ /* 0x000fc60000000000 */
[----:B------:R-:W-:Y:S01]  /*38f0*/  UVIRTCOUNT.DEALLOC.SMPOOL 0x80 ;  /* 0x000000800000784c */ /* 0x000fe20000000000 */
[----:B--2---:R-:W-:Y:S02]  /*3900*/  ULEA UR4, UR4, UR6, 0x18 ;  /* 0x0000000604047291 */ /* 0x004fe4000f8ec0ff */
[----:B------:R-:W-:-:S07]  /*3910*/  ULEA UR6, UR14, UR5, 0x3 ;  /* 0x000000050e067291 */ /* 0x000fce000f8e18ff */
[----:B------:R2:W-:Y:S02]  /*3920*/  @P0 STS.U8 [UR4+0x1c], R0 ;  /* 0x00001c00ff000988 */ /* 0x0005e40008000004 */
[----:B------:R-:W4:Y:S02]  /*3930*/  SYNCS.PHASECHK.TRANS64.TRYWAIT P0, [UR6], R2 ;  /* 0x00000002ff0075a7 */ /* 0x000f240008001106 */
[----:B--2-4-:R-:W-:Y:S05]  /*3940*/  @!P0 BRA `(.L_x_62) ;  /* 0x0000003c00648947 */ /* 0x014fea0003800000 */
.L_x_141:
[----:B-1----:R-:W-:-:S04]  /*3950*/  UIADD3 UR7, UPT, UPT, UR14, 0x1, URZ ;  /* 0x000000010e077890 */ /* 0x002fc8000fffe0ff */
[----:B------:R-:W-:-:S04]  /*3960*/  UISETP.NE.AND UP0, UPT, UR7, 0x4, UPT ;  /* 0x000000040700788c */ /* 0x000fc8000bf05270 */
[----:B------:R-:W-:Y:S02]  /*3970*/  USEL UR8, URZ, 0x1, UP0 ;  /* 0x00000001ff087887 */ /* 0x000fe40008000000 */
[----:B------:R-:W-:-:S04]  /*3980*/  USEL UR7, UR7, URZ, UP0 ;  /* 0x000000ff07077287 */ /* 0x000fc80008000000 */
[----:B------:R-:W-:Y:S01]  /*3990*/  ULEA UR6, UR7, UR5, 0x3 ;  /* 0x0000000507067291 */ /* 0x000fe2000f8e18ff */
[----:B--2---:R-:W-:-:S04]  /*39a0*/  LOP3.LUT R2, R11, UR8, RZ, 0x3c, !PT ;  /* 0x000000080b027c12 */ /* 0x004fc8000f8e3cff */
[----:B------:R-:W-:-:S04]  /*39b0*/  SHF.L.U32 R3, R2, 0x1f, RZ ;  /* 0x0000001f02037819 */ /* 0x000fc800000006ff */
[----:B------:R-:W1:Y:S02]  /*39c0*/  SYNCS.PHASECHK.TRANS64.TRYWAIT P0, [UR6], R3 ;  /* 0x00000003ff0075a7 */ /* 0x000e640008001106 */
[----:B-1----:R-:W-:Y:S05]  /*39d0*/  @!P0 BRA `(.L_x_63) ;  /* 0x0000003c00588947 */ /* 0x002fea0003800000 */
.L_x_143:
        /* <DEDUP_REMOVED lines=9> */
.L_x_145:
[----:B------:R-:W-:-:S04]  /*3a70*/  UIADD3 UR7, UPT, UPT, UR7, 0x1, URZ ;  /* 0x0000000107077890 */ /* 0x000fc8000fffe0ff */
[----:B------:R-:W-:-:S04]  /*3a80*/  UISETP.NE.AND UP0, UPT, UR7, 0x4, UPT ;  /* 0x000000040700788c */ /* 0x000fc8000bf05270 */
[----:B------:R-:W-:Y:S02]  /*3a90*/  USEL UR6, URZ, 0x1, UP0 ;  /* 0x00000001ff067887 */ /* 0x000fe40008000000 */
[----:B------:R-:W-:-:S04]  /*3aa0*/  USEL UR7, UR7, URZ, UP0 ;  /* 0x000000ff07077287 */ /* 0x000fc80008000000 */
[----:B------:R-:W-:Y:S01]  /*3ab0*/  ULEA UR7, UR7, UR5, 0x3 ;  /* 0x0000000507077291 */ /* 0x000fe2000f8e18ff */
[----:B------:R-:W-:-:S04]  /*3ac0*/  LOP3.LUT R2, R2, UR6, RZ, 0x3c, !PT ;  /* 0x0000000602027c12 */ /* 0x000fc8000f8e3cff */
[----:B------:R-:W-:-:S04]  /*3ad0*/  SHF.L.U32 R2, R2, 0x1f, RZ ;  /* 0x0000001f02027819 */ /* 0x000fc800000006ff */
[----:B------:R-:W2:Y:S02]  /*3ae0*/  SYNCS.PHASECHK.TRANS64.TRYWAIT P0, [UR7], R2 ;  /* 0x00000002ff0075a7 */ /* 0x000ea40008001107 */
[----:B--2---:R-:W-:Y:S05]  /*3af0*/  @!P0 BRA `(.L_x_65) ;  /* 0x0000003c00408947 */ /* 0x004fea0003800000 */
.L_x_147:
[----:B------:R-:W-:Y:S01]  /*3b00*/  NOP ;  /* 0x0000000000007918 */ /* 0x000fe20000000000 */
[----:B-1----:R-:W1:Y:S01]  /*3b10*/  LDS R0, [UR4+0x14] ;  /* 0x00001404ff007984 */ /* 0x002e620008000800 */
[----:B------:R-:W-:Y:S01]  /*3b20*/  ULOP3.LUT UR6, UR16, 0xffff, URZ, 0xc0, !UPT ;  /* 0x0000ffff10067892 */ /* 0x000fe2000f8ec0ff */
[----:B------:R-:W-:Y:S01]  /*3b30*/  UMOV UR8, 0xffff ;  /* 0x0000ffff00087882 */ /* 0x000fe20000000000 */
[----:B------:R-:W-:Y:S02]  /*3b40*/  UMOV UR5, 0x1 ;  /* 0x0000000100057882 */ /* 0x000fe40000000000 */
[----:B------:R-:W-:-:S04]  /*3b50*/  USHF.R.U32.HI UR6, URZ, 0x5, UR6 ;  /* 0x00000005ff067899 */ /* 0x000fc80008011606 */
[----:B------:R-:W-:Y:S02]  /*3b60*/  USHF.L.U32 UR8, UR8, UR6, URZ ;  /* 0x0000000608087299 */ /* 0x000fe400080006ff */
[----:B------:R-:W-:-:S04]  /*3b70*/  USHF.L.U32 UR5, UR5, UR6, URZ ;  /* 0x0000000605057299 */ /* 0x000fc800080006ff */
[----:B-1----:R-:W-:-:S04]  /*3b80*/  LOP3.LUT R0, R0, UR8, RZ, 0xc0, !PT ;  /* 0x0000000800007c12 */ /* 0x002fc8000f8ec0ff */
[----:B------:R-:W-:-:S13]  /*3b90*/  ISETP.NE.AND P0, PT, R0, UR8, PT ;  /* 0x0000000800007c0c */ /* 0x000fda000bf05270 */
[----:B------:R-:W-:Y:S05]  /*3ba0*/  @P0 BRA `(.L_x_66) ;  /* 0x0000000000580947 */ /* 0x000fea0003800000 */
[----:B------:R-:W1:Y:S02]  /*3bb0*/  LDS R0, [UR4+0x18] ;  /* 0x00001804ff007984 */ /* 0x000e640008000800 */
[----:B-1----:R-:W-:-:S04]  /*3bc0*/  LOP3.LUT R0, R0, UR5, RZ, 0xc0, !PT ;  /* 0x0000000500007c12 */ /* 0x002fc8000f8ec0ff */
[----:B------:R-:W-:-:S13]  /*3bd0*/  ISETP.NE.AND P0, PT, R0, UR5, PT ;  /* 0x0000000500007c0c */ /* 0x000fda000bf05270 */
[----:B------:R-:W-:Y:S05]  /*3be0*/  @P0 BRA `(.L_x_67) ;  /* 0x00000000003c0947 */ /* 0x000fea0003800000 */
[----:B------:R-:W1:Y:S01]  /*3bf0*/  S2R R2, SR_LANEID ;  /* 0x0000000000027919 */ /* 0x000e620000000000 */
[----:B------:R-:W-:Y:S01]  /*3c00*/  ULOP3.LUT UR8, URZ, UR8, URZ, 0x33, !UPT ;  /* 0x00000008ff087292 */ /* 0x000fe2000f8e33ff */
[----:B------:R-:W-:Y:S02]  /*3c10*/  VOTEU.ANY UR7, UPT, PT ;  /* 0x0000000000077886 */ /* 0x000fe400038e0100 */
[----:B------:R-:W-:-:S03]  /*3c20*/  UFLO.U32 UR7, UR7 ;  /* 0x00000007000772bd */ /* 0x000fc600080e0000 */
[----:B------:R-:W-:-:S04]  /*3c30*/  IMAD.U32 R0, RZ, RZ, UR8 ;  /* 0x00000008ff007e24 */ /* 0x000fc8000f8e00ff */
[----:B------:R2:W4:Y:S02]  /*3c40*/  REDUX UR6, R0 ;  /* 0x00000000000673c4 */ /* 0x0005240000000000 */
[----:B------:R1:W-:Y:S02]  /*3c50*/  UTCATOMSWS.AND URZ, UR8 ;  /* 0x0000000800ff79e3 */ /* 0x0003e40008000000 */
[----:B-1----:R-:W-:Y:S02]  /*3c60*/  ISETP.EQ.U32.AND P0, PT, R2, UR7, PT ;  /* 0x0000000702007c0c */ /* 0x002fe4000bf02070 */
[----:B--2---:R-:W-:Y:S02]  /*3c70*/  LOP3.LUT R0, RZ, UR5, RZ, 0x33, !PT ;  /* 0x00000005ff007c12 */ /* 0x004fe4000f8e33ff */
[----:B----4-:R-:W-:Y:S02]  /*3c80*/  MOV R2, UR6 ;  /* 0x0000000600027c02 */ /* 0x010fe40008000f00 */
[----:B------:R-:W1:Y:S07]  /*3c90*/  REDUX UR5, R0 ;  /* 0x00000000000573c4 */ /* 0x000e6e0000000000 */
[----:B------:R2:W-:Y:S01]  /*3ca0*/  @P0 ATOMS.AND RZ, [UR4+0x14], R2 ;  /* 0x00001402ffff098c */ /* 0x0005e2000a800004 */
[----:B-1----:R-:W-:-:S05]  /*3cb0*/  IMAD.U32 R0, RZ, RZ, UR5 ;  /* 0x00000005ff007e24 */ /* 0x002fca000f8e00ff */
[----:B------:R2:W-:Y:S01]  /*3cc0*/  @P0 ATOMS.AND RZ, [UR4+0x18], R0 ;  /* 0x00001800ffff098c */ /* 0x0005e2000a800004 */
[----:B------:R-:W-:Y:S05]  /*3cd0*/  BRA `(.L_x_68) ;  /* 0x0000000000147947 */ /* 0x000fea0003800000 */
.L_x_67:
[----:B------:R-:W-:Y:S02]  /*3ce0*/  MOV R2, 0x3d00 ;  /* 0x00003d0000027802 */ /* 0x000fe40000000f00 */
[----:B---3-5:R-:W-:Y:S05]  /*3cf0*/  CALL.REL.NOINC `($__internal_0_$__cuda_sm10x_tcgen05_guardrail_trap_col_being_dealloced_not_returned_by_alloc) ;  /* 0x0000003c00b47944 */ /* 0x028fea0003c00000 */
[----:B------:R-:W-:Y:S05]  /*3d00*/  BRA `(.L_x_68) ;  /* 0x0000000000087947 */ /* 0x000fea0003800000 */
.L_x_66:
[----:B------:R-:W-:Y:S02]  /*3d10*/  MOV R2, 0x3d30 ;  /* 0x00003d3000027802 */ /* 0x000fe40000000f00 */
[----:B---3-5:R-:W-:Y:S05]  /*3d20*/  CALL.REL.NOINC `($__internal_2_$__cuda_sm10x_tcgen05_guardrail_trap_unallocated_columns_being_dealloced) ;  /* 0x0000003c00c07944 */ /* 0x028fea0003c00000 */
.L_x_68:
[----:B------:R-:W-:Y:S01]  /*3d30*/  NOP ;  /* 0x0000000000007918 */ /* 0x000fe20000000000 */
[----:B------:R-:W-:Y:S05]  /*3d40*/  EXIT ;  /* 0x000000000000794d */ /* 0x000fea0003800000 */
.L_x_50:
[----:B------:R-:W-:-:S09]  /*3d50*/  UISETP.NE.OR UP2, UPT, UR8, 0x3, !UP2 ;  /* 0x000000030800788c */ /* 0x000fd2000d745670 */
[----:B------:R-:W-:Y:S05]  /*3d60*/  BRA.U UP2, `(.L_x_69) ;  /* 0x0000000d02ac7547 */ /* 0x000fea000b800000 */
[----:B------:R-:W1:Y:S01]  /*3d70*/  LDC R0, c[0x0][0xb30] ;  /* 0x0002cc00ff007b82 */ /* 0x000e620000000800 */
[----:B------:R-:W2:Y:S01]  /*3d80*/  LDCU.64 UR8, c[0x0][0x888] ;  /* 0x00011100ff0877ac */ /* 0x000ea20008000a00 */
[----:B------:R-:W-:Y:S01]  /*3d90*/  IMAD.MOV.U32 R32, RZ, RZ, 0x1 ;  /* 0x00000001ff207424 */ /* 0x000fe200078e00ff */
[----:B------:R-:W-:Y:S01]  /*3da0*/  CS2R R28, SRZ ;  /* 0x00000000001c7805 */ /* 0x000fe2000001ff00 */
[----:B------:R-:W-:Y:S01]  /*3db0*/  IMAD.MOV.U32 R25, RZ, RZ, 0x1000 ;  /* 0x00001000ff197424 */ /* 0x000fe200078e00ff */
[----:B------:R-:W4:Y:S03]  /*3dc0*/  LDCU.64 UR4, c[0x0][0x890] ;  /* 0x00011200ff0477ac */ /* 0x000f260008000a00 */
[----:B------:R-:W3:Y:S01]  /*3dd0*/  LDC R24, c[0x0][0x370] ;  /* 0x0000dc00ff187b82 */ /* 0x000ee20000000800 */
[----:B------:R-:W-:Y:S01]  /*3de0*/  UMOV UR7, 0x400 ;  /* 0x0000040000077882 */ /* 0x000fe20000000000 */
[----:B------:R-:W-:-:S02]  /*3df0*/  UPLOP3.LUT UP1, UPT, UPT, UPT, UPT, 0x40, 0x4 ;  /* 0x000000000004789c */ /* 0x000fc40003f2e870 */
[----:B------:R-:W-:Y:S01]  /*3e00*/  ULEA UR7, UR37, UR7, 0x18 ;  /* 0x0000000725077291 */ /* 0x000fe2000f8ec0ff */
[----:B------:R-:W-:-:S03]  /*3e10*/  UMOV UR13, URZ ;  /* 0x000000ff000d7c82 */ /* 0x000fc60008000000 */
[----:B------:R-:W3:Y:S01]  /*3e20*/  LDC R3, c[0x0][0xb0c] ;  /* 0x0002c300ff037b82 */ /* 0x000ee20000000800 */
[----:B--2---:R-:W-:Y:S02]  /*3e30*/  UISETP.NE.U32.AND UP3, UPT, UR8, URZ, UPT ;  /* 0x000000ff0800728c */ /* 0x004fe4000bf65070 */
[----:B----4-:R-:W-:-:S05]  /*3e40*/  UISETP.NE.U32.AND UP4, UPT, UR4, URZ, UPT ;  /* 0x000000ff0400728c */ /* 0x010fca000bf85070 */
[----:B------:R-:W2:Y:S01]  /*3e50*/  LDC R22, c[0x0][0xb20] ;  /* 0x0002c800ff167b82 */ /* 0x000ea20000000800 */
[----:B-1----:R-:W-:Y:S01]  /*3e60*/  ISETP.NE.AND P1, PT, R0, 0x1, PT ;  /* 0x000000010000780c */ /* 0x002fe20003f25270 */
[----:B------:R-:W-:Y:S02]  /*3e70*/  UISETP.NE.AND.EX UP3, UPT, UR9, URZ, UPT, UP3 ;  /* 0x000000ff0900728c */ /* 0x000fe4000bf65330 */
[----:B------:R-:W-:-:S04]  /*3e80*/  UISETP.NE.AND.EX UP4, UPT, UR5, URZ, UPT, UP4 ;  /* 0x000000ff0500728c */ /* 0x000fc8000bf85340 */
[----:B------:R-:W1:Y:S08]  /*3e90*/  LDC.64 R30, c[0x0][0x348] ;  /* 0x0000d200ff1e7b82 */ /* 0x000e700000000a00 */
[----:B------:R-:W4:Y:S08]  /*3ea0*/  LDC.64 R14, c[0x0][0xb10] ;  /* 0x0002c400ff0e7b82 */ /* 0x000f300000000a00 */
[----:B------:R-:W1:Y:S08]  /*3eb0*/  LDC.64 R6, c[0x0][0xb18] ;  /* 0x0002c600ff067b82 */ /* 0x000e700000000a00 */
[----:B------:R-:W1:Y:S08]  /*3ec0*/  LDC.64 R4, c[0x0][0xb28] ;  /* 0x0002ca00ff047b82 */ /* 0x000e700000000a00 */
[----:B--23--:R-:W1:Y:S02]  /*3ed0*/  LDC R23, c[0x0][0x374] ;  /* 0x0000dd00ff177b82 */ /* 0x00ce640000000800 */
.L_x_78:
[C---:B------:R-:W-:Y:S02]  /*3ee0*/  LEA R0, R29.reuse, UR7, 0x3 ;  /* 0x000000071d007c11 */ /* 0x040fe4000f8e18ff */
[----:B------:R-:W-:Y:S02]  /*3ef0*/  SHF.L.U32 R2, R28, 0x1f, RZ ;  /* 0x0000001f1c027819 */ /* 0x000fe400000006ff */
[----:B------:R-:W-:Y:S02]  /*3f00*/  LEA R16, R29, UR7, 0x4 ;  /* 0x000000071d107c11 */ /* 0x000fe4000f8e20ff */
[----:B--2---:R-:W2:Y:S02]  /*3f10*/  SYNCS.PHASECHK.TRANS64.TRYWAIT P0, [R0+URZ+0xa0], R2 ;  /* 0x0000a002000075a7 */ /* 0x004ea400080011ff */
[----:B--2---:R-:W-:Y:S05]  /*3f20*/  @!P0 BRA `(.L_x_70) ;  /* 0x00000038004c8947 */ /* 0x004fea0003800000 */
.L_x_148:
[----:B------:R-:W-:Y:S01]  /*3f30*/  ISETP.GE.AND P0, PT, R26, 0x1, PT ;  /* 0x000000011a00780c */ /* 0x000fe20003f06270 */
[----:B------:R-:W3:Y:S01]  /*3f40*/  LDS.128 R16, [R16+0x130] ;  /* 0x0001300010107984 */ /* 0x000ee20000000c00 */
[----:B--2---:R-:W-:Y:S01]  /*3f50*/  VIADD R0, R0, 0xb0 ;  /* 0x000000b000007836 */ /* 0x004fe20000000000 */
[----:B------:R-:W-:Y:S01]  /*3f60*/  @!PT LDS RZ, [RZ] ;  /* 0x00000000fffff984 */ /* 0x000fe20000000800 */
[----:B------:R-:W-:Y:S01]  /*3f70*/  @!PT LDS RZ, [RZ] ;  /* 0x00000000fffff984 */ /* 0x000fe20000000800 */
[----:B------:R-:W-:Y:S01]  /*3f80*/  @!PT LDS RZ, [RZ] ;  /* 0x00000000fffff984 */ /* 0x000fe20000000800 */
[----:B------:R-:W-:Y:S01]  /*3f90*/  @!PT LDS RZ, [RZ] ;  /* 0x00000000fffff984 */ /* 0x000fe20000000800 */
[----:B------:R2:W-:Y:S06]  /*3fa0*/  MEMBAR.ALL.CTA ;  /* 0x0000000000007992 */ /* 0x0005ec0000008000 */
[----:B--2---:R-:W2:Y:S01]  /*3fb0*/  FENCE.VIEW.ASYNC.S ;  /* 0x00000000000073c6 */ /* 0x004ea20000000000 */
[----:B------:R-:W-:Y:S04]  /*3fc0*/  PRMT R0, RZ, 0x654, R0 ;  /* 0x00000654ff007816 */ /* 0x000fe80000000000 */
[----:B--2---:R2:W-:Y:S01]  /*3fd0*/  SYNCS.ARRIVE.TRANS64.RED.A1T0 RZ, [R0+URZ], RZ ;  /* 0x000000ff00ff79a7 */ /* 0x0045e200081004ff */
[----:B---3--:R-:W-:Y:S11]  /*3fe0*/  LOP3.LUT P3, RZ, R18, 0x1, RZ, 0xc0, !PT ;  /* 0x0000000112ff7812 */ /* 0x008ff6000786c0ff */
[----:B------:R-:W-:Y:S02]  /*3ff0*/  @!UPT UIADD3 URZ, UPT, UPT, URZ, URZ, URZ ;  /* 0x000000fffffff290 */ /* 0x000fe4000fffe0ff */
[----:B------:R-:W-:Y:S02]  /*4000*/  @P3 MOV R11, R16 ;  /* 0x00000010000b3202 */ /* 0x000fe40000000f00 */
[----:B------:R-:W-:Y:S01]  /*4010*/  @P3 LOP3.LUT R10, R17, 0xffff, RZ, 0xc0, !PT ;  /* 0x0000ffff110a3812 */ /* 0x000fe200078ec0ff */
[----:B--2---:R-:W-:Y:S06]  /*4020*/  @!P0 BRA `(.L_x_71) ;  /* 0x0000000000a48947 */ /* 0x004fec0003800000 */
[-C--:B-1----:R-:W-:Y:S01]  /*4030*/  IMAD.HI.U32 R0, R23, R7.reuse, RZ ;  /* 0x0000000717007227 */ /* 0x082fe200078e00ff */
[----:B------:R-:W-:Y:S02]  /*4040*/  ISETP.NE.AND P0, PT, R6, 0x1, PT ;  /* 0x000000010600780c */ /* 0x000fe40003f05270 */
[----:B------:R-:W-:Y:S01]  /*4050*/  ISETP.NE.AND P2, PT, R26, 0x1, PT ;  /* 0x000000011a00780c */ /* 0x000fe20003f45270 */
[----:B----4-:R-:W-:Y:S01]  /*4060*/  IMAD.HI.U32 R9, R24, R14, RZ ;  /* 0x0000000e18097227 */ /* 0x010fe200078e00ff */
[----:B------:R-:W-:Y:S02]  /*4070*/  SHF.R.U32.HI R0, RZ, R22, R0 ;  /* 0x00000016ff007219 */ /* 0x000fe40000011600 */
[----:B------:R-:W-:Y:S01]  /*4080*/  ISETP.NE.AND P4, PT, R3, 0x1, PT ;  /* 0x000000010300780c */ /* 0x000fe20003f85270 */
[----:B------:R-:W-:Y:S01]  /*4090*/  IMAD.HI.U32 R13, R10, R7, RZ ;  /* 0x000000070a0d7227 */ /* 0x000fe200078e00ff */
[----:B------:R-:W-:Y:S02]  /*40a0*/  SHF.R.U32.HI R9, RZ, R15, R9 ;  /* 0x0000000fff097219 */ /* 0x000fe40000011609 */
[----:B------:R-:W-:Y:S01]  /*40b0*/  SEL R0, R23, R0, !P0 ;  /* 0x0000000017007207 */ /* 0x000fe20004000000 */
[----:B------:R-:W-:Y:S01]  /*40c0*/  IMAD.HI.U32 R12, R11, R14, RZ ;  /* 0x0000000e0b0c7227 */ /* 0x000fe200078e00ff */
[----:B------:R-:W-:Y:S03]  /*40d0*/  SEL R9, R24, R9, !P4 ;  /* 0x0000000918097207 */ /* 0x000fe60006000000 */
[-C--:B------:R-:W-:Y:S01]  /*40e0*/  IMAD.HI.U32 R8, R0, R4.reuse, RZ ;  /* 0x0000000400087227 */ /* 0x080fe200078e00ff */
[----:B------:R-:W-:Y:S03]  /*40f0*/  SHF.R.U32.HI R12, RZ, R15, R12 ;  /* 0x0000000fff0c7219 */ /* 0x000fe6000001160c */
[----:B------:R-:W-:Y:S01]  /*4100*/  IMAD.HI.U32 R2, R9, R4, RZ ;  /* 0x0000000409027227 */ /* 0x000fe200078e00ff */
[-C--:B------:R-:W-:Y:S02]  /*4110*/  @P2 SHF.R.U32.HI R0, RZ, R5.reuse, R8 ;  /* 0x00000005ff002219 */ /* 0x080fe40000011608 */
[----:B------:R-:W-:Y:S02]  /*4120*/  SHF.R.U32.HI R8, RZ, R22, R13 ;  /* 0x00000016ff087219 */ /* 0x000fe4000001160d */
[----:B------:R-:W-:Y:S01]  /*4130*/  @P2 SHF.R.U32.HI R9, RZ, R5, R2 ;  /* 0x00000005ff092219 */ /* 0x000fe20000011602 */
[----:B------:R-:W-:Y:S01]  /*4140*/  IMAD R0, R26, R0, RZ ;  /* 0x000000001a007224 */ /* 0x000fe200078e02ff */
[----:B------:R-:W-:Y:S02]  /*4150*/  SEL R8, R10, R8, !P0 ;  /* 0x000000080a087207 */ /* 0x000fe40004000000 */
[----:B------:R-:W-:Y:S01]  /*4160*/  SEL R2, R11, R12, !P4 ;  /* 0x0000000c0b027207 */ /* 0x000fe20006000000 */
[----:B------:R-:W-:Y:S01]  /*4170*/  IMAD R12, R26, R9, RZ ;  /* 0x000000091a0c7224 */ /* 0x000fe200078e02ff */
[C---:B------:R-:W-:Y:S01]  /*4180*/  ISETP.GE.AND P0, PT, R8.reuse, R0, PT ;  /* 0x000000000800720c */ /* 0x040fe20003f06270 */
[----:B------:R-:W-:Y:S03]  /*4190*/  IMAD.HI.U32 R0, R8, R4, RZ ;  /* 0x0000000408007227 */ /* 0x000fe600078e00ff */
[----:B------:R-:W-:Y:S02]  /*41a0*/  ISETP.GE.OR P0, PT, R2, R12, P0 ;  /* 0x0000000c0200720c */ /* 0x000fe40000706670 */
[-C--:B------:R-:W-:Y:S04]  /*41b0*/  SHF.R.U32.HI R0, RZ, R5.reuse, R0 ;  /* 0x00000005ff007219 */ /* 0x080fe80000011600 */
[----:B------:R-:W-:Y:S05]  /*41c0*/  SEL R13, R8, R0, !P2 ;  /* 0x00000000080d7207 */ /* 0x000fea0005000000 */
[----:B------:R-:W-:Y:S02]  /*41d0*/  IMAD.MOV R12, RZ, RZ, -R13 ;  /* 0x000000ffff0c7224 */ /* 0x000fe400078e0a0d */
[----:B------:R-:W-:Y:S04]  /*41e0*/  @!P0 IMAD.HI.U32 R0, R2, R4, RZ ;  /* 0x0000000402008227 */ /* 0x000fe800078e00ff */
[----:B------:R-:W-:Y:S01]  /*41f0*/  IMAD R12, R26, R12, R8 ;  /* 0x0000000c1a0c7224 */ /* 0x000fe200078e0208 */
[----:B------:R-:W-:Y:S04]  /*4200*/  @!P0 SHF.R.U32.HI R0, RZ, R5, R0 ;  /* 0x00000005ff008219 */ /* 0x000fe80000011600 */
[----:B------:R-:W-:Y:S04]  /*4210*/  @!P0 SEL R0, R2, R0, !P2 ;  /* 0x0000000002008207 */ /* 0x000fe80005000000 */
[----:B------:R-:W-:Y:S01]  /*4220*/  @!P0 IADD3 R13, PT, PT, R13, -R0, RZ ;  /* 0x800000000d0d8210 */ /* 0x000fe20007ffe0ff */
[----:B------:R-:W-:Y:S01]  /*4230*/  @!P0 IMAD R0, R9, R12, R0 ;  /* 0x0000000c09008224 */ /* 0x000fe200078e0200 */
[----:B------:R-:W-:Y:S01]  /*4240*/  IADD3 R9, PT, PT, -R8, RZ, RZ ;  /* 0x000000ff08097210 */ /* 0x000fe20007ffe1ff */
[--C-:B------:R-:W-:Y:S02]  /*4250*/  IMAD.MOV R12, RZ, RZ, -R2.reuse ;  /* 0x000000ffff0c7224 */ /* 0x100fe400078e0a02 */
[----:B------:R-:W-:Y:S02]  /*4260*/  @!P0 IMAD R8, R13, R26, R2 ;  /* 0x0000001a0d088224 */ /* 0x000fe400078e0202 */
[----:B------:R-:W-:Y:S02]  /*4270*/  @!P0 IMAD.MOV.U32 R2, RZ, RZ, R0 ;  /* 0x000000ffff028224 */ /* 0x000fe400078e0000 */
[----:B------:R-:W-:Y:S02]  /*4280*/  IMAD R11, R3, R12, R11 ;  /* 0x0000000c030b7224 */ /* 0x000fe400078e020b */
[----:B------:R-:W-:Y:S02]  /*4290*/  IMAD R10, R6, R9, R10 ;  /* 0x00000009060a7224 */ /* 0x000fe400078e020a */
[----:B------:R-:W-:Y:S02]  /*42a0*/  IMAD R11, R2, R3, R11 ;  /* 0x00000003020b7224 */ /* 0x000fe400078e020b */
[----:B------:R-:W-:Y:S02]  /*42b0*/  IMAD R10, R8, R6, R10 ;  /* 0x00000006080a7224 */ /* 0x000fe400078e020a */
.L_x_71:
[----:B------:R-:W-:Y:S05]  /*42c0*/  BRA.U UP1, `(.L_x_72) ;  /* 0x0000000101107547 */ /* 0x000fea000b800000 */
[----:B------:R-:W-:Y:S04]  /*42d0*/  MOV R2, UR6 ;  /* 0x0000000600027c02 */ /* 0x000fe80008000f00 */
[----:B------:R-:W-:Y:S04]  /*42e0*/  SHF.L.U32 R2, R2, 0x1f, RZ ;  /* 0x0000001f02027819 */ /* 0x000fe800000006ff */
[----:B------:R-:W2:Y:S02]  /*42f0*/  SYNCS.PHASECHK.TRANS64.TRYWAIT P0, [UR7+0x98], R2 ;  /* 0x00009802ff0075a7 */ /* 0x000ea40008001107 */
[----:B--2---:R-:W-:Y:S05]  /*4300*/  @!P0 BRA `(.L_x_73) ;  /* 0x0000003400688947 */ /* 0x004fea0003800000 */
.L_x_72:
[----:B------:R-:W-:Y:S02]  /*4310*/  R2UR UR11, R21 ;  /* 0x00000000150b72ca */ /* 0x000fe400000e0000 */
[----:B------:R-:W-:Y:S02]  /*4320*/  R2UR UR10, R20 ;  /* 0x00000000140a72ca */ /* 0x000fe400000e0000 */
[----:B------:R-:W-:Y:S04]  /*4330*/  ISETP.NE.U32.AND P2, PT, RZ, UR4, PT ;  /* 0x00000004ff007c0c */ /* 0x000fe8000bf45070 */
[----:B------:R-:W-:Y:S05]  /*4340*/  ISETP.NE.AND.EX P2, PT, RZ, UR5, PT, P2 ;  /* 0x00000005ff007c0c */ /* 0x000fea000bf45320 */
[----:B------:R-:W-:Y:S02]  /*4350*/  USHF.L.U32 UR11, UR11, 0x6, URZ ;  /* 0x000000060b0b7899 */ /* 0x000fe400080006ff */
[----:B------:R-:W-:Y:S01]  /*4360*/  USHF.L.U32 UR10, UR10, 0x6, URZ ;  /* 0x000000060a0a7899 */ /* 0x000fe200080006ff */
[----:B------:R-:W-:Y:S11]  /*4370*/  BRA.U !UP4, `(.L_x_74) ;  /* 0x000000010c347547 */ /* 0x000ff6000b800000 */
[----:B------:R-:W-:Y:S01]  /*4380*/  UPLOP3.LUT UP0, UPT, UPT, UPT, UP3, 0x80, 0x8 ;  /* 0x000000000008789c */ /* 0x000fe20003f0f030 */
[----:B--2---:R-:W-:Y:S02]  /*4390*/  HFMA2 R0, -RZ, RZ, 0, 5.9604644775390625e-08 ;  /* 0x00000001ff007431 */ /* 0x004fe400000001ff */
[----:B------:R-:W-:Y:S03]  /*43a0*/  IMAD.MOV.U32 R60, RZ, RZ, 0x1 ;  /* 0x00000001ff3c7424 */ /* 0x000fe600078e00ff */
[----:B------:R-:W-:Y:S05]  /*43b0*/  PLOP3.LUT P0, PT, PT, PT, UP0, 0x80, 0x8 ;  /* 0x000000000008781c */ /* 0x000fea0003f0f008 */
[----:B------:R-:W2:Y:S01]  /*43c0*/  @UP0 LDCU.64 UR14, c[0x0][0x888] ;  /* 0x00011100ff0e07ac */ /* 0x000ea20008000a00 */
[----:B------:R-:W-:Y:S07]  /*43d0*/  @UP0 UIMAD UR8, UR36, UR4, URZ ;  /* 0x00000004240802a4 */ /* 0x000fee000f8e02ff */
[----:B------:R-:W-:Y:S01]  /*43e0*/  @!P0 PRMT R60, R0, 0x7610, R60 ;  /* 0x00007610003c8816 */ /* 0x000fe2000000003c */
[----:B--2---:R-:W-:Y:S03]  /*43f0*/  @UP0 UIMAD.WIDE UR14, UR8, 0x4, UR14 ;  /* 0x00000004080e08a5 */ /* 0x004fe6000f8e020e */
[----:B------:R-:W2:Y:S03]  /*4400*/  @!UP0 LDCU UR8, c[0x0][0x880] ;  /* 0x00011000ff0887ac */ /* 0x000ea60008000800 */
[----:B------:R-:W-:Y:S01]  /*4410*/  IMAD.U32 R8, RZ, RZ, UR14 ;  /* 0x0000000eff087e24 */ /* 0x000fe2000f8e00ff */
[----:B------:R-:W-:Y:S05]  /*4420*/  MOV R9, UR15 ;  /* 0x0000000f00097c02 */ /* 0x000fea0008000f00 */
[----:B-----5:R3:W5:Y:S02]  /*4430*/  @P0 LDG.E R35, desc[UR46][R8.64] ;  /* 0x0000002e08230981 */ /* 0x020764000c1e1900 */
[----:B--23--:R-:W-:Y:S07]  /*4440*/  @!P0 IMAD.U32 R35, RZ, RZ, UR8 ;  /* 0x00000008ff238e24 */ /* 0x00cfee000f8e00ff */
.L_x_74:
[----:B-----5:R-:W-:Y:S01]  /*4450*/  @!P2 FSETP.EQ.AND P0, PT, R35, RZ, PT ;  /* 0x000000ff2300a20b */ /* 0x020fe20003f02000 */
[----:B------:R-:W-:Y:S01]  /*4460*/  @!UPT UIADD3 URZ, UPT, UPT, URZ, URZ, URZ ;  /* 0x000000fffffff290 */ /* 0x000fe2000fffe0ff */
[----:B------:R-:W-:Y:S11]  /*4470*/  @!P2 BRA `(.L_x_75) ;  /* 0x000000000014a947 */ /* 0x000ff60003800000 */
[----:B------:R-:W-:Y:S02]  /*4480*/  LOP3.LUT P2, RZ, R60, 0xff, RZ, 0xc0, !PT ;  /* 0x000000ff3cff7812 */ /* 0x000fe4000784c0ff */
[----:B------:R-:W-:Y:S04]  /*4490*/  PLOP3.LUT P0, PT, PT, PT, UP0, 0x80, 0x8 ;  /* 0x000000000008781c */ /* 0x000fe80003f0f008 */
[----:B------:R-:W-:Y:S07]  /*44a0*/  PLOP3.LUT P0, PT, P0, PT, PT, 0x8, 0x80 ;  /* 0x000000000080781c */ /* 0x000fee000070e170 */
[----:B------:R-:W-:Y:S11]  /*44b0*/  @P2 FSETP.EQ.AND P0, PT, R35, RZ, PT ;  /* 0x000000ff2300220b */ /* 0x000ff60003f02000 */
[----:B------:R-:W-:Y:S02]  /*44c0*/  @!UPT UIADD3 URZ, UPT, UPT, URZ, URZ, URZ ;  /* 0x000000fffffff290 */ /* 0x000fe4000fffe0ff */
.L_x_75:
[----:B------:R-:W-:Y:S01]  /*44d0*/  ULEA UR15, UR13, UR7, 0x3 ;  /* 0x000000070d0f7291 */ /* 0x000fe2000f8e18ff */
[----:B------:R-:W-:Y:S02]  /*44e0*/  SHF.L.U32 R9, R32, 0x1f, RZ ;  /* 0x0000001f20097819 */ /* 0x000fe400000006ff */
[----:B------:R-:W-:Y:S04]  /*44f0*/  ELECT P4, URZ, PT ;  /* 0x0000000000ff782f */ /* 0x000fe80003880000 */
[----:B------:R-:W-:Y:S02]  /*4500*/  PLOP3.LUT P4, PT, P0, P4, PT, 0xf2, 0x2f ;  /* 0x00000000002f781c */ /* 0x000fe40000789e72 */
[----:B------:R-:W3:Y:S11]  /*4510*/  SYNCS.PHASECHK.TRANS64.TRYWAIT P2, [UR15+0x78], R9 ;  /* 0x00007809ff0075a7 */ /* 0x000ef6000804110f */
[----:B-1----:R-:W-:Y:S05]  /*4520*/  @!P4 IADD3 R8, P0, PT, R30, 0x580, RZ ;  /* 0x000005801e08c810 */ /* 0x002fea0007f1e0ff */
[----:B--2---:R-:W-:Y:S01]  /*4530*/  @!P4 IMAD.X R2, RZ, RZ, R31, P0 ;  /* 0x000000ffff02c224 */ /* 0x004fe200000e061f */
[----:B---3--:R-:W-:Y:S07]  /*4540*/  @!P2 BRA `(.L_x_76) ;  /* 0x0000003000f0a947 */ /* 0x008fee0003800000 */
.L_x_151:
[----:B------:R-:W2:Y:S01]  /*4550*/  LDC.64 R12, c[0x0][0xb18] ;  /* 0x0002c600ff0c7b82 */ /* 0x000ea20000000a00 */
[----:B------:R-:W-:Y:S01]  /*4560*/  @!P4 R2UR UR8, R2 ;  /* 0x000000000208c2ca */ /* 0x000fe200000e0000 */
[----:B------:R-:W-:Y:S01]  /*4570*/  VOTEU.ALL UP2, P4 ;  /* 0x0000000000ff7886 */ /* 0x000fe20002040000 */
[----:B------:R-:W-:Y:S01]  /*4580*/  @!P4 R2UR UR9, R8 ;  /* 0x000000000809c2ca */ /* 0x000fe200000e0000 */
[----:B------:R-:W-:Y:S01]  /*4590*/  VOTEU.ALL UP1, P4 ;  /* 0x0000000000ff7886 */ /* 0x000fe20002020000 */
[----:B-1----:R-:W-:Y:S03]  /*45a0*/  @!P4 IMAD.MOV.U32 R0, RZ, RZ, 0x1000 ;  /* 0x00001000ff00c424 */ /* 0x002fe600078e00ff */
[----:B------:R-:W1:Y:S01]  /*45b0*/  @!P1 LDC R2, c[0x0][0xb0c] ;  /* 0x0002c300ff029b82 */ /* 0x000e620000000800 */
[----:B------:R-:W-:Y:S01]  /*45c0*/  UMOV UR20, 0x0 ;  /* 0x0000000000147882 */ /* 0x000fe20000000000 */
[----:B------:R-:W-:Y:S01]  /*45d0*/  UMOV UR21, 0x10000000 ;  /* 0x1000000000157882 */ /* 0x000fe20000000000 */
[----:B------:R-:W-:Y:S01]  /*45e0*/  UMOV UR12, UR36 ;  /* 0x00000024000c7c82 */ /* 0x000fe20008000000 */
[----:B------:R-:W-:Y:S01]  /*45f0*/  UIADD3 UR14, UPT, UPT, UR13, 0x1, URZ ;  /* 0x000000010d0e7890 */ /* 0x000fe2000fffe0ff */
[----:B------:R-:W-:Y:S01]  /*4600*/  @P3 SHF.R.U32.HI R27, RZ, 0x10, R17 ;  /* 0x00000010ff1b3819 */ /* 0x000fe20000011611 */
[----:B------:R-:W-:Y:S02]  /*4610*/  VIADD R29, R29, 0x1 ;  /* 0x000000011d1d7836 */ /* 0x000fe40000000000 */
[----:B------:R-:W-:Y:S01]  /*4620*/  IMAD.U32 R9, RZ, RZ, UR8 ;  /* 0x00000008ff097e24 */ /* 0x000fe2000f8e00ff */
[----:B------:R-:W-:Y:S01]  /*4630*/  @!UP2 ULEA UR8, UR13, UR7, 0xc ;  /* 0x000000070d08a291 */ /* 0x000fe2000f8e60ff */
[----:B------:R-:W-:Y:S01]  /*4640*/  IMAD.U32 R8, RZ, RZ, UR9 ;  /* 0x00000009ff087e24 */ /* 0x000fe2000f8e00ff */
[----:B------:R-:W-:Y:S02]  /*4650*/  UIADD3 UR9, UPT, UPT, UR15, 0x60, URZ ;  /* 0x000000600f097890 */ /* 0x000fe4000fffe0ff */
[----:B------:R-:W-:Y:S01]  /*4660*/  @!P4 R2UR UR19, R9 ;  /* 0x000000000913c2ca */ /* 0x000fe200000e0000 */
[----:B------:R-:W-:Y:S01]  /*4670*/  @!UP2 UIADD3 UR8, UPT, UPT, UR8, 0x200, URZ ;  /* 0x000002000808a890 */ /* 0x000fe2000fffe0ff */
[----:B------:R-:W-:Y:S01]  /*4680*/  @!P4 R2UR UR18, R8 ;  /* 0x000000000812c2ca */ /* 0x000fe200000e0000 */
[----:B------:R-:W-:Y:S01]  /*4690*/  UISETP.NE.AND UP5, UPT, UR14, 0x3, UPT ;  /* 0x000000030e00788c */ /* 0x000fe2000bfa5270 */
[----:B------:R-:W3:Y:S01]  /*46a0*/  LDC.64 R8, c[0x0][0xb10] ;  /* 0x0002c400ff087b82 */ /* 0x000ee20000000a00 */
[----:B------:R-:W-:Y:S02]  /*46b0*/  UPRMT UR16, UR37, 0x654, UR9 ;  /* 0x0000065425107896 */ /* 0x000fe40008000009 */
[----:B------:R-:W-:Y:S02]  /*46c0*/  USEL UR17, URZ, 0x1, UP5 ;  /* 0x00000001ff117887 */ /* 0x000fe4000a800000 */
[----:B------:R-:W-:Y:S04]  /*46d0*/  USEL UR14, UR14, URZ, UP5 ;  /* 0x000000ff0e0e7287 */ /* 0x000fe8000a800000 */
[----:B------:R-:W-:Y:S01]  /*46e0*/  ULEA UR13, UR14, UR7, 0x3 ;  /* 0x000000070e0d7291 */ /* 0x000fe2000f8e18ff */
[----:B------:R-:W-:Y:S01]  /*46f0*/  LOP3.LUT R32, R32, UR17, RZ, 0x3c, !PT ;  /* 0x0000001120207c12 */ /* 0x000fe2000f8e3cff */
[----:B------:R1:W-:Y:S01]  /*4700*/  @!UP1 UTMALDG.3D [UR8], [UR18], desc[UR20] ;  /* 0x00001408120095b4 */ /* 0x0003e20008011000 */
[----:B------:R5:W-:Y:S02]  /*4710*/  @!P4 SYNCS.ARRIVE.TRANS64.RED.A0TR RZ, [UR15+0x60], R0 ;  /* 0x00006000ffffc9a7 */ /* 0x000be4000830040f */
[----:B------:R-:W-:Y:S01]  /*4720*/  SHF.L.U32 R20, R32, 0x1f, RZ ;  /* 0x0000001f20147819 */ /* 0x000fe200000006ff */
[C---:B---3--:R-:W-:Y:S01]  /*4730*/  @!P1 IMAD.HI.U32 R8, R11.reuse, R8, RZ ;  /* 0x000000080b089227 */ /* 0x048fe200078e00ff */
[----:B--2---:R-:W-:Y:S02]  /*4740*/  @!P1 ISETP.NE.AND P0, PT, R12, 0x1, PT ;  /* 0x000000010c00980c */ /* 0x004fe40003f05270 */
[----:B-1----:R-:W-:Y:S01]  /*4750*/  @!P1 ISETP.NE.AND P2, PT, R2, 0x1, PT ;  /* 0x000000010200980c */ /* 0x002fe20003f45270 */
[----:B------:R-:W-:Y:S01]  /*4760*/  SYNCS.ARRIVE.TRANS64.RED.A1T0 RZ, [UR16], RZ ;  /* 0x000000ffffff79a7 */ /* 0x000fe20008100410 */
[C---:B------:R-:W-:Y:S01]  /*4770*/  @!P1 IMAD.HI.U32 R13, R10.reuse, R13, RZ ;  /* 0x0000000d0a0d9227 */ /* 0x040fe200078e00ff */
[----:B------:R-:W-:Y:S04]  /*4780*/  @!P1 SHF.R.U32.HI R8, RZ, R9, R8 ;  /* 0x00000009ff089219 */ /* 0x000fe80000011608 */
[----:B------:R-:W-:Y:S01]  /*4790*/  @!P1 SEL R8, R11, R8, !P2 ;  /* 0x000000080b089207 */ /* 0x000fe20005000000 */
[----:B------:R-:W1:Y:S01]  /*47a0*/  SYNCS.PHASECHK.TRANS64.TRYWAIT P5, [UR13+0x78], R20 ;  /* 0x00007814ff0075a7 */ /* 0x000e6200080a110d */
[----:B-----5:R-:W2:Y:S02]  /*47b0*/  @!P1 LDC R0, c[0x0][0xb20] ;  /* 0x0002c800ff009b82 */ /* 0x020ea40000000800 */
[----:B--2---:R-:W-:Y:S04]  /*47c0*/  @!P1 SHF.R.U32.HI R0, RZ, R0, R13 ;  /* 0x00000000ff009219 */ /* 0x004fe8000001160d */
[----:B------:R-:W-:Y:S05]  /*47d0*/  @!P1 SEL R9, R10, R0, !P0 ;  /* 0x000000000a099207 */ /* 0x000fea0004000000 */
[----:B------:R-:W-:Y:S02]  /*47e0*/  @!P1 IMAD.IADD R0, R9, 0x1, -R8 ;  /* 0x0000000109009824 */ /* 0x000fe400078e0a08 */
[----:B------:R-:W-:Y:S02]  /*47f0*/  @!P1 IMAD.IADD R8, R8, 0x1, -R9 ;  /* 0x0000000108089824 */ /* 0x000fe400078e0a09 */
[----:B------:R-:W-:Y:S02]  /*4800*/  @!P1 IMAD R11, R0, R2, R11 ;  /* 0x00000002000b9224 */ /* 0x000fe400078e020b */
[----:B------:R-:W-:Y:S01]  /*4810*/  @!P1 IMAD R10, R8, R12, R10 ;  /* 0x0000000c080a9224 */ /* 0x000fe200078e020a */
[----:B-1----:R-:W-:Y:S06]  /*4820*/  @!P5 BRA `(.L_x_77) ;  /* 0x000000300050d947 */ /* 0x002fec0003800000 */
.L_x_153:
[----:B------:R-:W-:Y:S01]  /*4830*/  @!P4 IADD3 R2, P0, PT, R30, 0x580, RZ ;  /* 0x000005801e02c810 */ /* 0x000fe20007f1e0ff */
[----:B------:R-:W-:Y:S01]  /*4840*/  UMOV UR18, 0x0 ;  /* 0x0000000000127882 */ /* 0x000fe20000000000 */
[----:B------:R-:W-:Y:S01]  /*4850*/  UMOV UR19, 0x10000000 ;  /* 0x1000000000137882 */ /* 0x000fe20000000000 */
[----:B------:R-:W-:Y:S01]  /*4860*/  VOTEU.ALL UP1, P4 ;  /* 0x0000000000ff7886 */ /* 0x000fe20002020000 */
[----:B------:R-:W-:Y:S01]  /*4870*/  @!P4 R2UR UR9, R2 ;  /* 0x000000000209c2ca */ /* 0x000fe200000e0000 */
[----:B-1----:R-:W-:Y:S01]  /*4880*/  @!P4 IMAD.X R0, RZ, RZ, R31, P0 ;  /* 0x000000ffff00c224 */ /* 0x002fe200000e061f */
[----:B------:R-:W-:Y:S01]  /*4890*/  UMOV UR12, UR36 ;  /* 0x00000024000c7c82 */ /* 0x000fe20008000000 */
[----:B------:R-:W-:Y:S01]  /*48a0*/  @P3 R2UR UR36, R27 ;  /* 0x000000001b2432ca */ /* 0x000fe200000e0000 */
[----:B------:R-:W-:Y:S01]  /*48b0*/  @!UP1 ULEA UR15, UR14, UR7, 0xc ;  /* 0x000000070e0f9291 */ /* 0x000fe2000f8e60ff */
[----:B------:R-:W-:Y:S01]  /*48c0*/  ISETP.NE.AND P0, PT, R29, 0x2, PT ;  /* 0x000000021d00780c */ /* 0x000fe20003f05270 */
[----:B------:R-:W-:Y:S01]  /*48d0*/  @!UP1 UIADD3 UR10, UPT, UPT, UR10, 0x20, URZ ;  /* 0x000000200a0a9890 */ /* 0x000fe2000fffe0ff */
[----:B------:R-:W-:Y:S01]  /*48e0*/  @!P4 R2UR UR8, R0 ;  /* 0x000000000008c2ca */ /* 0x000fe200000e0000 */
[----:B------:R-:W-:Y:S01]  /*48f0*/  IMAD.IADD R20, R10, 0x1, R58 ;  /* 0x000000010a147824 */ /* 0x000fe200078e023a */
[----:B------:R-:W-:Y:S01]  /*4900*/  SEL R0, RZ, 0x1, P0 ;  /* 0x00000001ff007807 */ /* 0x000fe20000000000 */
[----:B------:R-:W-:Y:S01]  /*4910*/  IMAD.IADD R21, R11, 0x1, R59 ;  /* 0x000000010b157824 */ /* 0x000fe200078e023b */
[----:B------:R-:W-:Y:S02]  /*4920*/  SEL R29, R29, RZ, P0 ;  /* 0x000000ff1d1d7207 */ /* 0x000fe40000000000 */
[----:B------:R-:W-:Y:S01]  /*4930*/  IMAD.U32 R8, RZ, RZ, UR9 ;  /* 0x00000009ff087e24 */ /* 0x000fe2000f8e00ff */
[----:B------:R-:W-:Y:S01]  /*4940*/  UIADD3 UR9, UPT, UPT, UR13, 0x60, URZ ;  /* 0x000000600d097890 */ /* 0x000fe2000fffe0ff */
[----:B------:R-:W-:Y:S03]  /*4950*/  LOP3.LUT R28, R28, R0, RZ, 0x3c, !PT ;  /* 0x000000001c1c7212 */ /* 0x000fe600078e3cff */
[----:B------:R-:W-:Y:S02]  /*4960*/  @!P4 R2UR UR16, R8 ;  /* 0x000000000810c2ca */ /* 0x000fe400000e0000 */
[----:B------:R-:W-:Y:S01]  /*4970*/  IMAD.U32 R9, RZ, RZ, UR8 ;  /* 0x00000008ff097e24 */ /* 0x000fe2000f8e00ff */
[----:B------:R-:W-:Y:S01]  /*4980*/  @!UP1 UIADD3 UR8, UPT, UPT, UR15, 0x200, URZ ;  /* 0x000002000f089890 */ /* 0x000fe2000fffe0ff */
[----:B------:R-:W-:Y:S01]  /*4990*/  VOTEU.ALL UP1, P4 ;  /* 0x0000000000ff7886 */ /* 0x000fe20002020000 */
[----:B------:R-:W-:Y:S02]  /*49a0*/  UPRMT UR15, UR37, 0x654, UR9 ;  /* 0x00000654250f7896 */ /* 0x000fe40008000009 */
[----:B------:R-:W-:Y:S11]  /*49b0*/  @!P4 R2UR UR17, R9 ;  /* 0x000000000911c2ca */ /* 0x000ff600000e0000 */
[----:B------:R-:W-:Y:S02]  /*49c0*/  @!UPT UIADD3 URZ, UPT, UPT, URZ, URZ, URZ ;  /* 0x000000fffffff290 */ /* 0x000fe4000fffe0ff */
[----:B------:R2:W-:Y:S01]  /*49d0*/  @!UP1 UTMALDG.3D [UR8], [UR16], desc[UR18] ;  /* 0x00001208100095b4 */ /* 0x0005e20008011000 */
[----:B------:R2:W-:Y:S01]  /*49e0*/  @!P4 SYNCS.ARRIVE.TRANS64.RED.A0TR RZ, [UR13+0x60], R25 ;  /* 0x00006019ffffc9a7 */ /* 0x0005e2000830040d */
[----:B------:R-:W-:Y:S04]  /*49f0*/  UIADD3 UR13, UPT, UPT, UR14, 0x1, URZ ;  /* 0x000000010e0d7890 */ /* 0x000fe8000fffe0ff */
[----:B------:R-:W-:Y:S04]  /*4a00*/  UISETP.NE.AND UP1, UPT, UR13, 0x3, UPT ;  /* 0x000000030d00788c */ /* 0x000fe8000bf25270 */
[----:B------:R-:W-:Y:S02]  /*4a10*/  USEL UR14, URZ, 0x1, UP1 ;  /* 0x00000001ff0e7887 */ /* 0x000fe40008800000 */
[----:B------:R-:W-:Y:S02]  /*4a20*/  USEL UR13, UR13, URZ, UP1 ;  /* 0x000000ff0d0d7287 */ /* 0x000fe40008800000 */
[----:B------:R-:W-:Y:S02]  /*4a30*/  UPLOP3.LUT UP1, UPT, UPT, UPT, UPT, 0x80, 0x8 ;  /* 0x000000000008789c */ /* 0x000fe40003f2f070 */
[----:B------:R-:W-:Y:S01]  /*4a40*/  LOP3.LUT R32, R32, UR14, RZ, 0x3c, !PT ;  /* 0x0000000e20207c12 */ /* 0x000fe2000f8e3cff */
[----:B------:R-:W-:Y:S01]  /*4a50*/  SYNCS.ARRIVE.TRANS64.RED.A1T0 RZ, [UR15], RZ ;  /* 0x000000ffffff79a7 */ /* 0x000fe2000810040f */
[----:B------:R-:W-:Y:S07]  /*4a60*/  @P3 BRA `(.L_x_78) ;  /* 0xfffffff4001c3947 */ /* 0x000fee000383ffff */
[----:B------:R-:W-:Y:S01]  /*4a70*/  UIADD3 UR7, UPT, UPT, UR7, 0x78, URZ ;  /* 0x0000007807077890 */ /* 0x000fe2000fffe0ff */
[----:B------:R-:W-:-:S03]  /*4a80*/  SHF.L.U32 R2, R32, 0x1f, RZ ;  /* 0x0000001f20027819 */ /* 0x000fc600000006ff */
[----:B------:R-:W-:-:S09]  /*4a90*/  ULEA UR4, UR13, UR7, 0x3 ;  /* 0x000000070d047291 */ /* 0x000fd2000f8e18ff */
[----:B------:R-:W1:Y:S02]  /*4aa0*/  SYNCS.PHASECHK.TRANS64.TRYWAIT P0, [UR4], R2 ;  /* 0x00000002ff0075a7 */ /* 0x000e640008001104 */
[----:B-1----:R-:W-:Y:S05]  /*4ab0*/  @!P0 BRA `(.L_x_79) ;  /* 0x0000002c00c48947 */ /* 0x002fea0003800000 */
.L_x_155:
        /* <DEDUP_REMOVED lines=9> */
.L_x_157:
[----:B------:R-:W-:-:S04]  /*4b50*/  UIADD3 UR5, UPT, UPT, UR5, 0x1, URZ ;  /* 0x0000000105057890 */ /* 0x000fc8000fffe0ff */
[----:B------:R-:W-:-:S04]  /*4b60*/  UISETP.NE.AND UP0, UPT, UR5, 0x3, UPT ;  /* 0x000000030500788c */ /* 0x000fc8000bf05270 */
[----:B------:R-:W-:Y:S02]  /*4b70*/  USEL UR4, URZ, 0x1, UP0 ;  /* 0x00000001ff047887 */ /* 0x000fe40008000000 */
[----:B------:R-:W-:-:S04]  /*4b80*/  USEL UR5, UR5, URZ, UP0 ;  /* 0x000000ff05057287 */ /* 0x000fc80008000000 */
[----:B------:R-:W-:Y:S01]  /*4b90*/  ULEA UR5, UR5, UR7, 0x3 ;  /* 0x0000000705057291 */ /* 0x000fe2000f8e18ff */
[----:B-1----:R-:W-:-:S04]  /*4ba0*/  LOP3.LUT R2, R32, UR4, RZ, 0x3c, !PT ;  /* 0x0000000420027c12 */ /* 0x002fc8000f8e3cff */
[----:B------:R-:W-:Y:S01]  /*4bb0*/  SHF.L.U32 R2, R2, 0x1f, RZ ;  /* 0x0000001f02027819 */ /* 0x000fe200000006ff */
[----:B------:R-:W-:-:S07]  /*4bc0*/  IMAD.U32 R0, RZ, RZ, UR5 ;  /* 0x00000005ff007e24 */ /* 0x000fce000f8e00ff */
.L_x_81:
[----:B-1----:R1:W3:Y:S02]  /*4bd0*/  SYNCS.PHASECHK.TRANS64.TRYWAIT P0, [R0+URZ], R2 ;  /* 0x00000002000075a7 */ /* 0x0022e400080011ff */
[----:B---3--:R-:W-:Y:S05]  /*4be0*/  @!P0 NANOSLEEP.SYNCS 0x989680 ;  /* 0x009896800000895d */ /* 0x008fea0003900000 */
[----:B------:R-:W3:Y:S02]  /*4bf0*/  @!P0 SYNCS.PHASECHK.TRANS64 P0, [R0+URZ], R2 ;  /* 0x00000002000085a7 */ /* 0x000ee400080010ff */
[----:B--23--:R-:W-:Y:S05]  /*4c00*/  @P0 EXIT ;  /* 0x000000000000094d */ /* 0x00cfea0003800000 */
[----:B------:R-:W-:Y:S05]  /*4c10*/  BRA `(.L_x_81) ;  /* 0xfffffffc00ec7947 */ /* 0x000fea000383ffff */
.L_x_69:
[----:B------:R-:W-:-:S06]  /*4c20*/  UISETP.GE.AND UP1, UPT, UR8, 0x4, UPT ;  /* 0x000000040800788c */ /* 0x000fcc000bf26270 */
[----:B------:R-:W-:-:S13]  /*4c30*/  PLOP3.LUT P0, PT, PT, PT, UP1, 0x80, 0x8 ;  /* 0x000000000008781c */ /* 0x000fda0003f0f018 */
[----:B------:R-:W-:Y:S05]  /*4c40*/  @!P0 EXIT ;  /* 0x000000000000894d */ /* 0x000fea0003800000 */
[----:B------:R-:W-:Y:S01]  /*4c50*/  BAR.SYNC.DEFER_BLOCKING 0x6, 0xa0 ;  /* 0x0182800000007b1d */ /* 0x000fe20000010000 */
[C---:B------:R-:W-:Y:S01]  /*4c60*/  IMAD.SHL.U32 R3, R70.reuse, 0x20, RZ ;  /* 0x0000002046037824 */ /* 0x040fe200078e00ff */
[C---:B------:R-:W-:Y:S01]  /*4c70*/  LOP3.LUT P0, RZ, R70.reuse, 0x4, RZ, 0xc0, !PT ;  /* 0x0000000446ff7812 */ /* 0x040fe2000780c0ff */
[C---:B------:R-:W-:Y:S02]  /*4c80*/  IMAD.SHL.U32 R64, R70.reuse, 0x10, RZ ;  /* 0x0000001046407824 */ /* 0x040fe400078e00ff */
[C---:B------:R-:W-:Y:S01]  /*4c90*/  IMAD.SHL.U32 R2, R70.reuse, 0x4, RZ ;  /* 0x0000000446027824 */ /* 0x040fe200078e00ff */
[----:B------:R-:W-:Y:S02]  /*4ca0*/  UMOV UR48, 0x400 ;  /* 0x0000040000307882 */ /* 0x000fe40000000000 */
[----:B------:R-:W1:Y:S01]  /*4cb0*/  LDC R63, c[0x0][0x370] ;  /* 0x0000dc00ff3f7b82 */ /* 0x000e620000000800 */
[----:B------:R-:W-:Y:S01]  /*4cc0*/  ULEA UR48, UR37, UR48, 0x18 ;  /* 0x0000003025307291 */ /* 0x000fe2000f8ec0ff */
[----:B------:R-:W-:Y:S01]  /*4cd0*/  LOP3.LUT R4, R3, 0xc0, RZ, 0xc0, !PT ;  /* 0x000000c003047812 */ /* 0x000fe200078ec0ff */
[----:B------:R-:W-:Y:S01]  /*4ce0*/  IMAD.U32 R32, R70, 0x10000, RZ ;  /* 0x0001000046207824 */ /* 0x000fe200078e00ff */
[----:B------:R-:W-:Y:S01]  /*4cf0*/  LOP3.LUT R64, R64, 0x600, RZ, 0xc0, !PT ;  /* 0x0000060040407812 */ /* 0x000fe200078ec0ff */
[----:B------:R-:W-:Y:S01]  /*4d00*/  IMAD.MOV.U32 R69, RZ, RZ, 0x10 ;  /* 0x00000010ff457424 */ /* 0x000fe200078e00ff */
[----:B------:R-:W-:Y:S01]  /*4d10*/  LOP3.LUT R2, R4, 0x18, R2, 0xf8, !PT ;  /* 0x0000001804027812 */ /* 0x000fe200078ef802 */
[----:B------:R-:W-:Y:S01]  /*4d20*/  IMAD.MOV.U32 R31, RZ, RZ, RZ ;  /* 0x000000ffff1f7224 */ /* 0x000fe200078e00ff */
[----:B------:R-:W2:Y:S01]  /*4d30*/  LDC R28, c[0x0][0xb0c] ;  /* 0x0002c300ff1c7b82 */ /* 0x000ea20000000800 */
[----:B------:R-:W-:Y:S01]  /*4d40*/  SHF.R.U32.HI R4, RZ, 0x1, R70 ;  /* 0x00000001ff047819 */ /* 0x000fe20000011646 */
[----:B------:R-:W-:Y:S01]  /*4d50*/  IMAD.MOV.U32 R68, RZ, RZ, RZ ;  /* 0x000000ffff447224 */ /* 0x000fe200078e00ff */
[--C-:B------:R-:W-:Y:S01]  /*4d60*/  LOP3.LUT R64, R64, 0x20, R3.reuse, 0xf8, !PT ;  /* 0x0000002040407812 */ /* 0x100fe200078ef803 */
[----:B------:R-:W-:Y:S01]  /*4d70*/  IMAD.MOV.U32 R73, RZ, RZ, RZ ;  /* 0x000000ffff497224 */ /* 0x000fe200078e00ff */
[----:B------:R-:W-:Y:S01]  /*4d80*/  LOP3.LUT R32, R32, 0x600000, RZ, 0xc0, !PT ;  /* 0x0060000020207812 */ /* 0x000fe200078ec0ff */
[----:B------:R-:W-:Y:S01]  /*4d90*/  IMAD.MOV.U32 R67, RZ, RZ, RZ ;  /* 0x000000ffff437224 */ /* 0x000fe200078e00ff */
[----:B------:R-:W-:Y:S01]  /*4da0*/  LOP3.LUT R2, R2, 0x8, R4, 0x78, !PT ;  /* 0x0000000802027812 */ /* 0x000fe200078e7804 */
[----:B------:R-:W4:Y:S01]  /*4db0*/  LDC R61, c[0x0][0xb20] ;  /* 0x0002c800ff3d7b82 */ /* 0x000f220000000800 */
[----:B------:R-:W3:Y:S01]  /*4dc0*/  LDS R0, [UR48+0x150] ;  /* 0x00015030ff007984 */ /* 0x000ee20008000800 */
[----:B------:R-:W-:Y:S01]  /*4dd0*/  LOP3.LUT R64, R64, 0x100, R3, 0xf8, !PT ;  /* 0x0000010040407812 */ /* 0x000fe200078ef803 */
[----:B------:R-:W1:Y:S01]  /*4de0*/  LDCU.64 UR54, c[0x0][0x348] ;  /* 0x00006900ff3677ac */ /* 0x000e620008000a00 */
[----:B------:R-:W-:-:S02]  /*4df0*/  LOP3.LUT R70, R70, 0x60, RZ, 0xc0, !PT ;  /* 0x0000006046467812 */ /* 0x000fc400078ec0ff */
[----:B------:R-:W-:Y:S01]  /*4e00*/  LOP3.LUT R64, R64, R2, RZ, 0xfc, !PT ;  /* 0x0000000240407212 */ /* 0x000fe200078efcff */
[----:B------:R-:W1:Y:S01]  /*4e10*/  LDCU.64 UR38, c[0x0][0x888] ;  /* 0x00011100ff2677ac */ /* 0x000e620008000a00 */
[----:B------:R-:W1:Y:S01]  /*4e20*/  LDC R27, c[0x0][0xb30] ;  /* 0x0002cc00ff1b7b82 */ /* 0x000e620000000800 */
[----:B------:R-:W-:Y:S01]  /*4e30*/  SEL R69, R69, 0xfffffff0, !P0 ;  /* 0xfffffff045457807 */ /* 0x000fe20004000000 */
[----:B------:R-:W1:Y:S01]  /*4e40*/  LDCU.64 UR44, c[0x0][0x890] ;  /* 0x00011200ff2c77ac */ /* 0x000e620008000a00 */
[----:B------:R-:W-:-:S05]  /*4e50*/  UMOV UR51, 0x1 ;  /* 0x0000000100337882 */ /* 0x000fca0000000000 */
[----:B------:R-:W1:Y:S01]  /*4e60*/  LDC.64 R56, c[0x0][0xb10] ;  /* 0x0002c400ff387b82 */ /* 0x000e620000000a00 */
[----:B------:R-:W-:Y:S01]  /*4e70*/  UMOV UR56, URZ ;  /* 0x000000ff00387c82 */ /* 0x000fe20008000000 */
[----:B------:R-:W-:Y:S01]  /*4e80*/  UIADD3 UR52, UPT, UPT, UR48, 0x200, URZ ;  /* 0x0000020030347890 */ /* 0x000fe2000fffe0ff */
[----:B------:R-:W-:Y:S01]  /*4e90*/  UMOV UR50, URZ ;  /* 0x000000ff00327c82 */ /* 0x000fe20008000000 */
[----:B------:R-:W-:-:S04]  /*4ea0*/  UMOV UR49, URZ ;  /* 0x000000ff00317c82 */ /* 0x000fc80008000000 */
[----:B------:R-:W1:Y:S08]  /*4eb0*/  LDC.64 R24, c[0x0][0xb18] ;  /* 0x0002c600ff187b82 */ /* 0x000e700000000a00 */
[----:B------:R-:W1:Y:S08]  /*4ec0*/  LDC.64 R22, c[0x0][0xb28] ;  /* 0x0002ca00ff167b82 */ /* 0x000e700000000a00 */
[----:B------:R-:W1:Y:S01]  /*4ed0*/  LDC.64 R54, c[0x0][0x8b0] ;  /* 0x00022c00ff367b82 */ /* 0x000e620000000a00 */
[----:B---3--:R-:W-:-:S07]  /*4ee0*/  IMAD.IADD R32, R0, 0x1, R32 ;  /* 0x0000000100207824 */ /* 0x008fce00078e0220 */
[----:B------:R-:W3:Y:S08]  /*4ef0*/  LDC.64 R52, c[0x0][0x8a8] ;  /* 0x00022a00ff347b82 */ /* 0x000ef00000000a00 */
[----:B--2-4-:R-:W1:Y:S02]  /*4f00*/  LDC R62, c[0x0][0x374] ;  /* 0x0000dd00ff3e7b82 */ /* 0x014e640000000800 */
.L_x_112:
[----:B------:R-:W-:Y:S02]  /*4f10*/  LEA R0, R73, UR48, 0x3 ;  /* 0x0000003049007c11 */ /* 0x000fe4000f8e18ff */
[----:B------:R-:W-:Y:S02]  /*4f20*/  SHF.L.U32 R2, R67, 0x1f, RZ ;  /* 0x0000001f43027819 */ /* 0x000fe400000006ff */
[----:B-1----:R-:W-:Y:S02]  /*4f30*/  LEA R16, R73, UR48, 0x4 ;  /* 0x0000003049107c11 */ /* 0x002fe4000f8e20ff */
[----:B------:R-:W2:Y:S02]  /*4f40*/  SYNCS.PHASECHK.TRANS64.TRYWAIT P0, [R0+URZ+0xa0], R2 ;  /* 0x0000a002000075a7 */ /* 0x000ea400080011ff */
[----:B--2---:R-:W-:Y:S05]  /*4f50*/  @!P0 BRA `(.L_x_82) ;  /* 0x0000002800cc8947 */ /* 0x004fea0003800000 */
.L_x_158:
[----:B------:R-:W4:Y:S01]  /*4f60*/  LDC.64 R10, c[0x0][0xb10] ;  /* 0x0002c400ff0a7b82 */ /* 0x000f220000000a00 */
[----:B------:R-:W3:Y:S01]  /*4f70*/  LDS.128 R16, [R16+0x130] ;  /* 0x0001300010107984 */ /* 0x000ee20000000c00 */
[----:B-1----:R-:W-:Y:S01]  /*4f80*/  ISETP.NE.AND P1, PT, R27, 0x1, PT ;  /* 0x000000011b00780c */ /* 0x002fe20003f25270 */
[----:B--2---:R-:W-:Y:S01]  /*4f90*/  VIADD R0, R0, 0xb0 ;  /* 0x000000b000007836 */ /* 0x004fe20000000000 */
[----:B------:R-:W-:Y:S04]  /*4fa0*/  ISETP.GE.AND P0, PT, R26, 0x1, PT ;  /* 0x000000011a00780c */ /* 0x000fe80003f06270 */
[----:B------:R-:W1:Y:S01]  /*4fb0*/  LDC.64 R8, c[0x0][0xb18] ;  /* 0x0002c600ff087b82 */ /* 0x000e620000000a00 */
[----:B------:R-:W-:Y:S01]  /*4fc0*/  PRMT R0, RZ, 0x654, R0 ;  /* 0x00000654ff007816 */ /* 0x000fe20000000000 */
[----:B------:R-:W-:Y:S01]  /*4fd0*/  @!PT LDS RZ, [RZ] ;  /* 0x00000000fffff984 */ /* 0x000fe20000000800 */
[----:B------:R-:W-:Y:S01]  /*4fe0*/  @!PT LDS RZ, [RZ] ;  /* 0x00000000fffff984 */ /* 0x000fe20000000800 */
[----:B------:R-:W-:Y:S01]  /*4ff0*/  @!PT LDS RZ, [RZ] ;  /* 0x00000000fffff984 */ /* 0x000fe20000000800 */
[----:B------:R-:W-:Y:S01]  /*5000*/  @!PT LDS RZ, [RZ] ;  /* 0x00000000fffff984 */ /* 0x000fe20000000800 */
[----:B------:R2:W-:Y:S06]  /*5010*/  MEMBAR.ALL.CTA ;  /* 0x0000000000007992 */ /* 0x0005ec0000008000 */
[----:B--2---:R-:W2:Y:S01]  /*5020*/  FENCE.VIEW.ASYNC.S ;  /* 0x00000000000073c6 */ /* 0x004ea20000000000 */
[----:B------:R-:W1:Y:S08]  /*5030*/  @!P1 LDC R12, c[0x0][0xb20] ;  /* 0x0002c800ff0c9b82 */ /* 0x000e700000000800 */
[----:B------:R-:W1:Y:S01]  /*5040*/  @!P1 LDC R7, c[0x0][0xb0c] ;  /* 0x0002c300ff079b82 */ /* 0x000e620000000800 */
[----:B--2---:R2:W-:Y:S01]  /*5050*/  SYNCS.ARRIVE.TRANS64.RED.A1T0 RZ, [R0+URZ], RZ ;  /* 0x000000ff00ff79a7 */ /* 0x0045e200081004ff */
[----:B---3--:R-:W-:Y:S04]  /*5060*/  LOP3.LUT P4, RZ, R18, 0x1, RZ, 0xc0, !PT ;  /* 0x0000000112ff7812 */ /* 0x008fe8000788c0ff */
[----:B------:R-:W-:Y:S09]  /*5070*/  P2R R71, PR, RZ, 0x10 ;  /* 0x00000010ff477803 */ /* 0x000ff20000000000 */
[----:B------:R-:W-:Y:S02]  /*5080*/  @P4 MOV R30, R16 ;  /* 0x00000010001e4202 */ /* 0x000fe40000000f00 */
[----:B------:R-:W-:Y:S01]  /*5090*/  @P4 LOP3.LUT R29, R17, 0xffff, RZ, 0xc0, !PT ;  /* 0x0000ffff111d4812 */ /* 0x000fe200078ec0ff */
[----:B--2-4-:R-:W-:Y:S06]  /*50a0*/  @!P0 BRA `(.L_x_83) ;  /* 0x0000000000a48947 */ /* 0x014fec0003800000 */
[----:B------:R-:W-:Y:S01]  /*50b0*/  IMAD.HI.U32 R0, R62, R25, RZ ;  /* 0x000000193e007227 */ /* 0x000fe200078e00ff */
[----:B------:R-:W-:Y:S02]  /*50c0*/  ISETP.NE.AND P0, PT, R24, 0x1, PT ;  /* 0x000000011800780c */ /* 0x000fe40003f05270 */
[----:B------:R-:W-:Y:S01]  /*50d0*/  ISETP.NE.AND P2, PT, R26, 0x1, PT ;  /* 0x000000011a00780c */ /* 0x000fe20003f45270 */
[----:B------:R-:W-:Y:S01]  /*50e0*/  IMAD.HI.U32 R4, R63, R56, RZ ;  /* 0x000000383f047227 */ /* 0x000fe200078e00ff */
[----:B------:R-:W-:Y:S02]  /*50f0*/  SHF.R.U32.HI R0, RZ, R61, R0 ;  /* 0x0000003dff007219 */ /* 0x000fe40000011600 */
[----:B------:R-:W-:Y:S01]  /*5100*/  ISETP.NE.AND P3, PT, R28, 0x1, PT ;  /* 0x000000011c00780c */ /* 0x000fe20003f65270 */
[----:B------:R-:W-:Y:S01]  /*5110*/  IMAD.HI.U32 R6, R29, R25, RZ ;  /* 0x000000191d067227 */ /* 0x000fe200078e00ff */
[-C--:B------:R-:W-:Y:S02]  /*5120*/  SHF.R.U32.HI R4, RZ, R57.reuse, R4 ;  /* 0x00000039ff047219 */ /* 0x080fe40000011604 */
[----:B------:R-:W-:Y:S01]  /*5130*/  SEL R0, R62, R0, !P0 ;  /* 0x000000003e007207 */ /* 0x000fe20004000000 */
[----:B------:R-:W-:Y:S01]  /*5140*/  IMAD.HI.U32 R5, R30, R56, RZ ;  /* 0x000000381e057227 */ /* 0x000fe200078e00ff */
[----:B------:R-:W-:Y:S03]  /*5150*/  SEL R4, R63, R4, !P3 ;  /* 0x000000043f047207 */ /* 0x000fe60005800000 */
[-C--:B------:R-:W-:Y:S01]  /*5160*/  IMAD.HI.U32 R3, R0, R22.reuse, RZ ;  /* 0x0000001600037227 */ /* 0x080fe200078e00ff */
[----:B------:R-:W-:Y:S03]  /*5170*/  SHF.R.U32.HI R5, RZ, R57, R5 ;  /* 0x00000039ff057219 */ /* 0x000fe60000011605 */
[----:B------:R-:W-:Y:S01]  /*5180*/  IMAD.HI.U32 R2, R4, R22, RZ ;  /* 0x0000001604027227 */ /* 0x000fe200078e00ff */
[----:B------:R-:W-:Y:S02]  /*5190*/  @P2 SHF.R.U32.HI R0, RZ, R23, R3 ;  /* 0x00000017ff002219 */ /* 0x000fe40000011603 */
[----:B------:R-:W-:Y:S02]  /*51a0*/  SHF.R.U32.HI R3, RZ, R61, R6 ;  /* 0x0000003dff037219 */ /* 0x000fe40000011606 */
[----:B------:R-:W-:Y:S01]  /*51b0*/  @P2 SHF.R.U32.HI R4, RZ, R23, R2 ;  /* 0x00000017ff042219 */ /* 0x000fe20000011602 */
[----:B------:R-:W-:Y:S01]  /*51c0*/  IMAD R0, R26, R0, RZ ;  /* 0x000000001a007224 */ /* 0x000fe200078e02ff */
[----:B------:R-:W-:Y:S02]  /*51d0*/  SEL R3, R29, R3, !P0 ;  /* 0x000000031d037207 */ /* 0x000fe40004000000 */
[----:B------:R-:W-:Y:S01]  /*51e0*/  SEL R2, R30, R5, !P3 ;  /* 0x000000051e027207 */ /* 0x000fe20005800000 */
[----:B------:R-:W-:Y:S01]  /*51f0*/  IMAD R5, R26, R4, RZ ;  /* 0x000000041a057224 */ /* 0x000fe200078e02ff */
[C---:B------:R-:W-:Y:S01]  /*5200*/  ISETP.GE.AND P0, PT, R3.reuse, R0, PT ;  /* 0x000000000300720c */ /* 0x040fe20003f06270 */
[C---:B------:R-:W-:Y:S03]  /*5210*/  IMAD.HI.U32 R0, R3.reuse, R22, RZ ;  /* 0x0000001603007227 */ /* 0x040fe600078e00ff */
[C---:B------:R-:W-:Y:S02]  /*5220*/  ISETP.GE.OR P0, PT, R2.reuse, R5, P0 ;  /* 0x000000050200720c */ /* 0x040fe40000706670 */
[----:B------:R-:W-:Y:S04]  /*5230*/  SHF.R.U32.HI R0, RZ, R23, R0 ;  /* 0x00000017ff007219 */ /* 0x000fe80000011600 */
[C---:B------:R-:W-:Y:S05]  /*5240*/  SEL R6, R3.reuse, R0, !P2 ;  /* 0x0000000003067207 */ /* 0x040fea0005000000 */
        /* <DEDUP_REMOVED lines=14> */
[----:B------:R-:W-:Y:S07]  /*5330*/  IMAD R29, R3, R24, R29 ;  /* 0x00000018031d7224 */ /* 0x000fee00078e021d */
.L_x_83:
[----:B-1----:R-:W-:Y:S01]  /*5340*/  @!P1 ISETP.NE.AND P0, PT, R8, 0x1, PT ;  /* 0x000000010800980c */ /* 0x002fe20003f05270 */
[----:B------:R-:W-:Y:S01]  /*5350*/  @!P1 IMAD.HI.U32 R0, R30, R10, RZ ;  /* 0x0000000a1e009227 */ /* 0x000fe200078e00ff */
[----:B------:R-:W-:Y:S01]  /*5360*/  @!P1 ISETP.NE.AND P2, PT, R7, 0x1, PT ;  /* 0x000000010700980c */ /* 0x000fe20003f45270 */
[----:B------:R-:W-:Y:S01]  /*5370*/  ULOP3.LUT UP0, URZ, UR52, 0x1b0, URZ, 0xc0, !UPT ;  /* 0x000001b034ff7892 */ /* 0x000fe2000f80c0ff */
[----:B------:R-:W-:Y:S01]  /*5380*/  R2UR UR42, R21 ;  /* 0x00000000152a72ca */ /* 0x000fe200000e0000 */
[----:B------:R-:W-:Y:S01]  /*5390*/  @!P1 IMAD.HI.U32 R2, R29, R9, RZ ;  /* 0x000000091d029227 */ /* 0x000fe200078e00ff */
[----:B------:R-:W-:Y:S02]  /*53a0*/  @!P1 SHF.R.U32.HI R0, RZ, R11, R0 ;  /* 0x0000000bff009219 */ /* 0x000fe40000011600 */
[----:B------:R-:W-:Y:S01]  /*53b0*/  R2UR UR41, R20 ;  /* 0x00000000142972ca */ /* 0x000fe200000e0000 */
[----:B------:R-:W-:Y:S01]  /*53c0*/  VIADD R73, R73, 0x1 ;  /* 0x0000000149497836 */ /* 0x000fe20000000000 */
[----:B------:R-:W-:Y:S02]  /*53d0*/  @!P1 SHF.R.U32.HI R2, RZ, R12, R2 ;  /* 0x0000000cff029219 */ /* 0x000fe40000011602 */
[----:B------:R-:W-:Y:S02]  /*53e0*/  @!P1 SEL R3, R30, R0, !P2 ;  /* 0x000000001e039207 */ /* 0x000fe40005000000 */
[----:B------:R-:W-:Y:S02]  /*53f0*/  @!P1 SEL R2, R29, R2, !P0 ;  /* 0x000000021d029207 */ /* 0x000fe40004000000 */
[----:B------:R-:W-:Y:S01]  /*5400*/  @P4 SHF.R.U32.HI R66, RZ, 0x10, R17 ;  /* 0x00000010ff424819 */ /* 0x000fe20000011611 */
[----:B------:R-:W-:Y:S02]  /*5410*/  USHF.L.U32 UR42, UR42, 0x6, URZ ;  /* 0x000000062a2a7899 */ /* 0x000fe400080006ff */
[----:B------:R-:W-:Y:S02]  /*5420*/  @!P1 IMAD.IADD R0, R2, 0x1, -R3 ;  /* 0x0000000102009824 */ /* 0x000fe400078e0a03 */
[----:B------:R-:W-:Y:S01]  /*5430*/  @!P1 IMAD.IADD R2, R3, 0x1, -R2 ;  /* 0x0000000103029824 */ /* 0x000fe200078e0a02 */
[----:B------:R-:W-:Y:S01]  /*5440*/  USHF.L.U32 UR41, UR41, 0x6, URZ ;  /* 0x0000000629297899 */ /* 0x000fe200080006ff */
[----:B------:R-:W-:Y:S02]  /*5450*/  @!P1 IMAD R30, R0, R7, R30 ;  /* 0x00000007001e9224 */ /* 0x000fe400078e021e */
[----:B------:R-:W-:Y:S01]  /*5460*/  @!P1 IMAD R29, R2, R8, R29 ;  /* 0x00000008021d9224 */ /* 0x000fe200078e021d */
[----:B------:R-:W-:Y:S08]  /*5470*/  BRA.U !UP0, `(.L_x_84) ;  /* 0x00000001087c7547 */ /* 0x000ff0000b800000 */
[----:B------:R-:W1:Y:S01]  /*5480*/  LDCU.64 UR8, c[0x4][0x80] ;  /* 0x01001000ff0877ac */ /* 0x000e620008000a00 */
[----:B------:R-:W-:Y:S01]  /*5490*/  MOV R2, 0x0 ;  /* 0x0000000000027802 */ /* 0x000fe20000000f00 */
[----:B------:R-:W-:Y:S02]  /*54a0*/  HFMA2 R12, -RZ, RZ, 0, 5.9604644775390625e-08 ;  /* 0x00000001ff0c7431 */ /* 0x000fe400000001ff */
[----:B------:R-:W-:Y:S01]  /*54b0*/  IMAD.MOV.U32 R8, RZ, RZ, 0x70 ;  /* 0x00000070ff087424 */ /* 0x000fe200078e00ff */
[----:B------:R2:W3:Y:S01]  /*54c0*/  LDC.64 R14, c[0x4][R2] ;  /* 0x01000000020e7b82 */ /* 0x0004e20000000a00 */
[----:B------:R-:W4:Y:S01]  /*54d0*/  LDCU.64 UR6, c[0x4][0x88] ;  /* 0x01001100ff0677ac */ /* 0x000f220008000a00 */
[----:B------:R-:W-:Y:S01]  /*54e0*/  IMAD.MOV.U32 R13, RZ, RZ, RZ ;  /* 0x000000ffff0d7224 */ /* 0x000fe200078e00ff */
[----:B------:R-:W2:Y:S01]  /*54f0*/  LDCU.64 UR4, c[0x4][0x8] ;  /* 0x01000100ff0477ac */ /* 0x000ea20008000a00 */
[----:B-1----:R-:W-:Y:S01]  /*5500*/  MOV R5, UR9 ;  /* 0x0000000900057c02 */ /* 0x002fe20008000f00 */
[----:B------:R-:W-:Y:S01]  /*5510*/  IMAD.U32 R4, RZ, RZ, UR8 ;  /* 0x00000008ff047e24 */ /* 0x000fe2000f8e00ff */
[----:B----4-:R-:W-:Y:S01]  /*5520*/  MOV R7, UR7 ;  /* 0x0000000700077c02 */ /* 0x010fe20008000f00 */
[----:B------:R-:W-:Y:S01]  /*5530*/  IMAD.U32 R6, RZ, RZ, UR6 ;  /* 0x00000006ff067e24 */ /* 0x000fe2000f8e00ff */
[----:B--2---:R-:W-:Y:S01]  /*5540*/  MOV R11, UR5 ;  /* 0x00000005000b7c02 */ /* 0x004fe20008000f00 */
[----:B------:R-:W-:Y:S02]  /*5550*/  IMAD.U32 R10, RZ, RZ, UR4 ;  /* 0x00000004ff0a7e24 */ /* 0x000fe4000f8e00ff */
[----:B------:R-:W-:Y:S07]  /*5560*/  LEPC R20, `(.L_x_85) ;  /* 0x000000001014794e */ /* 0x000fee0000000000 */
[----:B---3-5:R-:W-:Y:S05]  /*5570*/  CALL.ABS.NOINC R14 ;  /* 0x000000000e007343 */ /* 0x028fea0003c00000 */
.L_x_85:
[----:B------:R-:W1:Y:S01]  /*5580*/  LDCU.64 UR8, c[0x4][0x80] ;  /* 0x01001000ff0877ac */ /* 0x000e620008000a00 */
[----:B------:R-:W2:Y:S01]  /*5590*/  LDC.64 R2, c[0x4][R2] ;  /* 0x0100000002027b82 */ /* 0x000ea20000000a00 */
[----:B------:R-:W-:Y:S02]  /*55a0*/  HFMA2 R12, -RZ, RZ, 0, 5.9604644775390625e-08 ;  /* 0x00000001ff0c7431 */ /* 0x000fe400000001ff */
[----:B------:R-:W-:Y:S02]  /*55b0*/  IMAD.MOV.U32 R8, RZ, RZ, 0x70 ;  /* 0x00000070ff087424 */ /* 0x000fe400078e00ff */
[----:B------:R-:W-:Y:S01]  /*55c0*/  IMAD.MOV.U32 R13, RZ, RZ, RZ ;  /* 0x000000ffff0d7224 */ /* 0x000fe200078e00ff */
[----:B------:R-:W3:Y:S01]  /*55d0*/  LDCU.64 UR6, c[0x4][0x88] ;  /* 0x01001100ff0677ac */ /* 0x000ee20008000a00 */
[----:B------:R-:W4:Y:S01]  /*55e0*/  LDCU.64 UR4, c[0x4][0x8] ;  /* 0x01000100ff0477ac */ /* 0x000f220008000a00 */
[----:B-1----:R-:W-:Y:S02]  /*55f0*/  MOV R4, UR8 ;  /* 0x0000000800047c02 */ /* 0x002fe40008000f00 */
[----:B------:R-:W-:Y:S02]  /*5600*/  MOV R5, UR9 ;  /* 0x0000000900057c02 */ /* 0x000fe40008000f00 */
[----:B---3--:R-:W-:Y:S01]  /*5610*/  MOV R7, UR7 ;  /* 0x0000000700077c02 */ /* 0x008fe20008000f00 */
[----:B------:R-:W-:Y:S01]  /*5620*/  IMAD.U32 R6, RZ, RZ, UR6 ;  /* 0x00000006ff067e24 */ /* 0x000fe2000f8e00ff */
[----:B----4-:R-:W-:Y:S01]  /*5630*/  MOV R11, UR5 ;  /* 0x00000005000b7c02 */ /* 0x010fe20008000f00 */
[----:B------:R-:W-:Y:S02]  /*5640*/  IMAD.U32 R10, RZ, RZ, UR4 ;  /* 0x00000004ff0a7e24 */ /* 0x000fe4000f8e00ff */
[----:B------:R-:W-:Y:S07]  /*5650*/  LEPC R20, `(.L_x_84) ;  /* 0x000000001014794e */ /* 0x000fee0000000000 */
[----:B--2---:R-:W-:Y:S05]  /*5660*/  CALL.ABS.NOINC R2 ;  /* 0x0000000002007343 */ /* 0x004fea0003c00000 */
.L_x_84:
[----:B------:R-:W-:Y:S01]  /*5670*/  ISETP.NE.U32.AND P4, PT, R54, RZ, PT ;  /* 0x000000ff3600720c */ /* 0x000fe20003f85070 */
[----:B------:R-:W-:Y:S01]  /*5680*/  UISETP.NE.AND UP2, UPT, UR53, URZ, UPT ;  /* 0x000000ff3500728c */ /* 0x000fe2000bf45270 */
[----:B------:R-:W-:Y:S01]  /*5690*/  ISETP.NE.U32.AND P2, PT, RZ, UR38, PT ;  /* 0x00000026ff007c0c */ /* 0x000fe2000bf45070 */
[----:B------:R-:W-:Y:S01]  /*56a0*/  UISETP.NE.U32.AND UP1, UPT, UR44, URZ, UPT ;  /* 0x000000ff2c00728c */ /* 0x000fe2000bf25070 */
[----:B------:R-:W-:Y:S01]  /*56b0*/  ISETP.NE.AND.EX P4, PT, R55, RZ, PT, P4 ;  /* 0x000000ff3700720c */ /* 0x000fe20003f85340 */
[----:B------:R-:W-:Y:S01]  /*56c0*/  UPLOP3.LUT UP0, UPT, UPT, UPT, UPT, 0x40, 0x4 ;  /* 0x000000000004789c */ /* 0x000fe20003f0e870 */
[----:B------:R-:W-:Y:S01]  /*56d0*/  ISETP.NE.AND.EX P2, PT, RZ, UR39, PT, P2 ;  /* 0x00000027ff007c0c */ /* 0x000fe2000bf45320 */
[----:B------:R-:W-:Y:S01]  /*56e0*/  UISETP.NE.AND.EX UP1, UPT, UR45, URZ, UPT, UP1 ;  /* 0x000000ff2d00728c */ /* 0x000fe2000bf25310 */
[----:B------:R-:W-:Y:S04]  /*56f0*/  PLOP3.LUT P1, PT, PT, PT, UP2, 0x80, 0x8 ;  /* 0x000000000008781c */ /* 0x000fe80003f2f028 */
[----:B------:R-:W-:Y:S06]  /*5700*/  @UP2 UPLOP3.LUT UP0, UPT, UPT, UPT, UP1, 0x80, 0x8 ;  /* 0x000000000008289c */ /* 0x000fec0003f0f010 */
[----:B------:R-:W-:Y:S01]  /*5710*/  PLOP3.LUT P0, PT, PT, PT, UP0, 0x80, 0x8 ;  /* 0x000000000008781c */ /* 0x000fe20003f0f008 */
[----:B------:R-:W-:Y:S01]  /*5720*/  @!UPT UIADD3 URZ, UPT, UPT, URZ, URZ, URZ ;  /* 0x000000fffffff290 */ /* 0x000fe2000fffe0ff */
[----:B------:R-:W-:Y:S11]  /*5730*/  BRA.U !UP1, `(.L_x_86) ;  /* 0x0000000109387547 */ /* 0x000ff6000b800000 */
[----:B------:R-:W-:Y:S01]  /*5740*/  UISETP.NE.U32.AND UP0, UPT, UR38, URZ, UPT ;  /* 0x000000ff2600728c */ /* 0x000fe2000bf05070 */
[----:B------:R-:W-:Y:S02]  /*5750*/  HFMA2 R0, -RZ, RZ, 0, 5.9604644775390625e-08 ;  /* 0x00000001ff007431 */ /* 0x000fe400000001ff */
[----:B------:R-:W-:Y:S01]  /*5760*/  IMAD.MOV.U32 R60, RZ, RZ, 0x1 ;  /* 0x00000001ff3c7424 */ /* 0x000fe200078e00ff */
[----:B------:R-:W-:Y:S06]  /*5770*/  UISETP.NE.AND.EX UP0, UPT, UR39, URZ, UPT, UP0 ;  /* 0x000000ff2700728c */ /* 0x000fec000bf05300 */
[----:B------:R-:W-:Y:S05]  /*5780*/  PLOP3.LUT P3, PT, PT, PT, UP0, 0x80, 0x8 ;  /* 0x000000000008781c */ /* 0x000fea0003f6f008 */
[----:B------:R-:W1:Y:S01]  /*5790*/  @UP0 LDCU.64 UR6, c[0x0][0x888] ;  /* 0x00011100ff0607ac */ /* 0x000e620008000a00 */
[----:B------:R-:W-:Y:S07]  /*57a0*/  @UP0 UIMAD UR4, UR36, UR44, URZ ;  /* 0x0000002c240402a4 */ /* 0x000fee000f8e02ff */
[----:B------:R-:W-:Y:S01]  /*57b0*/  @!P3 PRMT R60, R0, 0x7610, R60 ;  /* 0x00007610003cb816 */ /* 0x000fe2000000003c */
[----:B-1----:R-:W-:Y:S03]  /*57c0*/  @UP0 UIMAD.WIDE UR6, UR4, 0x4, UR6 ;  /* 0x00000004040608a5 */ /* 0x002fe6000f8e0206 */
[----:B------:R-:W1:Y:S03]  /*57d0*/  @!UP0 LDCU UR4, c[0x0][0x880] ;  /* 0x00011000ff0487ac */ /* 0x000e660008000800 */
[----:B------:R-:W-:Y:S01]  /*57e0*/  IMAD.U32 R2, RZ, RZ, UR6 ;  /* 0x00000006ff027e24 */ /* 0x000fe2000f8e00ff */
[----:B------:R-:W-:Y:S05]  /*57f0*/  MOV R3, UR7 ;  /* 0x0000000700037c02 */ /* 0x000fea0008000f00 */
[----:B-----5:R2:W5:Y:S02]  /*5800*/  @P3 LDG.E R35, desc[UR46][R2.64] ;  /* 0x0000002e02233981 */ /* 0x020564000c1e1900 */
[----:B-12---:R-:W-:Y:S02]  /*5810*/  @!P3 IMAD.U32 R35, RZ, RZ, UR4 ;  /* 0x00000004ff23be24 */ /* 0x006fe4000f8e00ff */
.L_x_86:
[----:B------:R-:W-:Y:S05]  /*5820*/  @!P4 BRA `(.L_x_87) ;  /* 0x000000000020c947 */ /* 0x000fea0003800000 */
[----:B------:R-:W-:Y:S04]  /*5830*/  ISETP.NE.U32.AND P3, PT, R52, RZ, PT ;  /* 0x000000ff3400720c */ /* 0x000fe80003f65070 */
[----:B------:R-:W-:Y:S11]  /*5840*/  ISETP.NE.AND.EX P3, PT, R53, RZ, PT, P3 ;  /* 0x000000ff3500720c */ /* 0x000ff60003f65330 */
[----:B------:R-:W-:Y:S02]  /*5850*/  @!UPT UIADD3 URZ, UPT, UPT, URZ, URZ, URZ ;  /* 0x000000fffffff290 */ /* 0x000fe4000fffe0ff */
[----:B------:R-:W1:Y:S01]  /*5860*/  @P3 LDC.64 R2, c[0x0][0x8a8] ;  /* 0x00022a00ff023b82 */ /* 0x000e620000000a00 */
[----:B------:R-:W-:Y:S04]  /*5870*/  @P3 IMAD R0, R54, UR36, RZ ;  /* 0x0000002436003c24 */ /* 0x000fe8000f8e02ff */
[----:B-1----:R-:W-:Y:S05]  /*5880*/  @P3 IMAD.WIDE R2, R0, 0x4, R2 ;  /* 0x0000000400023825 */ /* 0x002fea00078e0202 */
[----:B-----5:R1:W5:Y:S02]  /*5890*/  @P3 LDG.E R33, desc[UR46][R2.64] ;  /* 0x0000002e02213981 */ /* 0x020364000c1e1900 */
[----:B-1----:R-:W2:Y:S02]  /*58a0*/  @!P3 LDC R33, c[0x0][0x8a0] ;  /* 0x00022800ff21bb82 */ /* 0x002ea40000000800 */
.L_x_87:
[----:B-----5:R-:W-:Y:S01]  /*58b0*/  FSETP.NEU.AND P3, PT, R35, RZ, PT ;  /* 0x000000ff2300720b */ /* 0x020fe20003f6d000 */
[----:B------:R-:W-:Y:S01]  /*58c0*/  IMAD.U32 R2, RZ, RZ, UR56 ;  /* 0x00000038ff027e24 */ /* 0x000fe2000f8e00ff */
[----:B------:R-:W-:Y:S01]  /*58d0*/  SEL R5, RZ, 0xffffffff, P2 ;  /* 0xffffffffff057807 */ /* 0x000fe20001000000 */
[----:B------:R-:W-:Y:S01]  /*58e0*/  ULOP3.LUT UR4, UR51, 0x1, URZ, 0x3c, !UPT ;  /* 0x0000000133047892 */ /* 0x000fe2000f8e3cff */
[----:B------:R-:W-:Y:S01]  /*58f0*/  @P1 LOP3.LUT P2, RZ, R60, 0xff, RZ, 0xc0, !PT ;  /* 0x000000ff3cff1812 */ /* 0x000fe2000784c0ff */
[----:B------:R-:W-:Y:S01]  /*5900*/  BSSY B1, `(.L_x_88) ;  /* 0x000003d000017945 */ /* 0x000fe20003800000 */
[----:B------:R-:W-:Y:S01]  /*5910*/  @P1 SEL R0, RZ, 0xffffffff, P3 ;  /* 0xffffffffff001807 */ /* 0x000fe20001800000 */
[----:B------:R-:W-:Y:S01]  /*5920*/  IMAD.MOV.U32 R47, RZ, RZ, 0x1 ;  /* 0x00000001ff2f7424 */ /* 0x000fe200078e00ff */
[----:B------:R-:W-:Y:S01]  /*5930*/  LEA R2, R2, UR48, 0x3 ;  /* 0x0000003002027c11 */ /* 0x000fe2000f8e18ff */
[----:B------:R-:W-:Y:S01]  /*5940*/  IMAD.U32 R45, RZ, RZ, UR4 ;  /* 0x00000004ff2d7e24 */ /* 0x000fe2000f8e00ff */
[----:B------:R-:W-:Y:S01]  /*5950*/  @P0 SEL R0, R5, R0, !P2 ;  /* 0x0000000005000207 */ /* 0x000fe20005000000 */
[----:B------:R-:W-:Y:S01]  /*5960*/  IMAD.U32 R46, RZ, RZ, UR56 ;  /* 0x00000038ff2e7e24 */ /* 0x000fe2000f8e00ff */
[C---:B------:R-:W-:Y:S02]  /*5970*/  LEA R44, R31.reuse, UR48, 0x3 ;  /* 0x000000301f2c7c11 */ /* 0x040fe4000f8e18ff */
[----:B------:R-:W-:Y:S02]  /*5980*/  CS2R R50, SRZ ;  /* 0x0000000000327805 */ /* 0x000fe4000001ff00 */
[----:B------:R-:W-:Y:S02]  /*5990*/  @P1 LOP3.LUT R0, R0, 0x1, RZ, 0xc0, !PT ;  /* 0x0000000100001812 */ /* 0x000fe400078ec0ff */
[----:B------:R-:W-:Y:S02]  /*59a0*/  CS2R R48, SRZ ;  /* 0x0000000000307805 */ /* 0x000fe4000001ff00 */
[----:B------:R-:W-:Y:S02]  /*59b0*/  SHF.L.U32 R3, R68, 0x1f, RZ ;  /* 0x0000001f44037819 */ /* 0x000fe400000006ff */
[----:B------:R-:W-:Y:S02]  /*59c0*/  CS2R R42, SRZ ;  /* 0x00000000002a7805 */ /* 0x000fe4000001ff00 */
[----:B------:R-:W-:Y:S02]  /*59d0*/  ISETP.NE.U32.OR P5, PT, R0, 0x1, !P1 ;  /* 0x000000010000780c */ /* 0x000fe40004fa5470 */
[----:B------:R-:W-:Y:S02]  /*59e0*/  CS2R R40, SRZ ;  /* 0x0000000000287805 */ /* 0x000fe4000001ff00 */
[----:B------:R-:W-:Y:S02]  /*59f0*/  PLOP3.LUT P2, PT, PT, PT, UP1, 0x80, 0x8 ;  /* 0x000000000008781c */ /* 0x000fe40003f4f018 */
[----:B------:R-:W-:Y:S02]  /*5a00*/  LEA.HI R34, R31, R31, RZ, 0x1 ;  /* 0x0000001f1f227211 */ /* 0x000fe400078f08ff */
[----:B------:R-:W-:Y:S02]  /*5a10*/  LOP3.LUT P4, R72, R60, 0xff, RZ, 0xc0, !PT ;  /* 0x000000ff3c487812 */ /* 0x000fe4000788c0ff */
[----:B------:R-:W-:Y:S02]  /*5a20*/  SEL R4, RZ, 0xffffffff, P3 ;  /* 0xffffffffff047807 */ /* 0x000fe40001800000 */
[----:B------:R-:W-:Y:S02]  /*5a30*/  P2R R74, PR, RZ, 0x20 ;  /* 0x00000020ff4a7803 */ /* 0x000fe40000000000 */
[----:B------:R-:W-:Y:S03]  /*5a40*/  @P5 SHF.L.U32 R0, R45, 0x1f, RZ ;  /* 0x0000001f2d005819 */ /* 0x000fe600000006ff */
[----:B------:R-:W-:Y:S01]  /*5a50*/  @P2 SEL R4, R5, R4, !P4 ;  /* 0x0000000405042207 */ /* 0x000fe20006000000 */
[----:B------:R1:W3:Y:S03]  /*5a60*/  @P5 SYNCS.PHASECHK.TRANS64.TRYWAIT P1, [R2+URZ+0x60], R0 ;  /* 0x00006000020055a7 */ /* 0x0002e600080211ff */
[----:B------:R-:W-:Y:S04]  /*5a70*/  LOP3.LUT R4, R4, 0x1, RZ, 0xc0, !PT ;  /* 0x0000000104047812 */ /* 0x000fe800078ec0ff */
[----:B------:R-:W-:Y:S04]  /*5a80*/  ISETP.NE.U32.AND P2, PT, R4, 0x1, PT ;  /* 0x000000010400780c */ /* 0x000fe80003f45070 */
[----:B------:R-:W-:Y:S01]  /*5a90*/  P2R R76, PR, RZ, 0x4 ;  /* 0x00000004ff4c7803 */ /* 0x000fe20000000000 */
[----:B------:R4:W2:Y:S01]  /*5aa0*/  SYNCS.PHASECHK.TRANS64.TRYWAIT P0, [R44+URZ+0xc0], R3 ;  /* 0x0000c0032c0075a7 */ /* 0x0008a200080011ff */
[C---:B-1----:R-:W-:Y:S01]  /*5ab0*/  IMAD.SHL.U32 R0, R34.reuse, 0x20, RZ ;  /* 0x0000002022007824 */ /* 0x042fe200078e00ff */
[----:B------:R-:W-:Y:S04]  /*5ac0*/  LOP3.LUT R34, R34, 0xffe, RZ, 0xc0, !PT ;  /* 0x00000ffe22227812 */ /* 0x000fe800078ec0ff */
[----:B------:R-:W-:Y:S01]  /*5ad0*/  LOP3.LUT R0, R0, 0xffffffc0, RZ, 0xc0, !PT ;  /* 0xffffffc000007812 */ /* 0x000fe200078ec0ff */
[----:B------:R-:W-:Y:S04]  /*5ae0*/  IMAD.IADD R34, R31, 0x1, -R34 ;  /* 0x000000011f227824 */ /* 0x000fe800078e0a22 */
[----:B------:R-:W-:Y:S04]  /*5af0*/  IMAD.IADD R0, R32, 0x1, R0 ;  /* 0x0000000120007824 */ /* 0x000fe800078e0200 */
[----:B------:R-:W-:Y:S01]  /*5b00*/  IMAD R34, R34, 0x100000, R0 ;  /* 0x0010000022227824 */ /* 0x000fe200078e0200 */
[----:B---3--:R-:W-:Y:S01]  /*5b10*/  @P5 SEL R47, RZ, 0x1, !P1 ;  /* 0x00000001ff2f5807 */ /* 0x008fe20004800000 */
[----:B----4-:R-:W-:Y:S06]  /*5b20*/  @!P5 BRA `(.L_x_89) ;  /* 0x000000000068d947 */ /* 0x010fec0003800000 */
[----:B------:R-:W-:Y:S01]  /*5b30*/  HFMA2 R43, -RZ, RZ, 0, 0 ;  /* 0x00000000ff2b7431 */ /* 0x000fe200000001ff */
[----:B------:R-:W-:Y:S01]  /*5b40*/  ISETP.NE.AND P1, PT, R47, RZ, PT ;  /* 0x000000ff2f00720c */ /* 0x000fe20003f25270 */
[----:B------:R-:W-:Y:S01]  /*5b50*/  IMAD.U32 R0, RZ, RZ, UR56 ;  /* 0x00000038ff007e24 */ /* 0x000fe2000f8e00ff */
[----:B------:R-:W-:Y:S11]  /*5b60*/  BSSY B0, `(.L_x_90) ;  /* 0x0000005000007945 */ /* 0x000ff60003800000 */
[----:B------:R-:W-:Y:S05]  /*5b70*/  @P1 BRA `(.L_x_91) ;  /* 0x00000000000c1947 */ /* 0x000fea0003800000 */
[----:B------:R-:W-:Y:S04]  /*5b80*/  SHF.L.U32 R4, R45, 0x1f, RZ ;  /* 0x0000001f2d047819 */ /* 0x000fe800000006ff */
[----:B------:R-:W1:Y:S02]  /*5b90*/  SYNCS.PHASECHK.TRANS64.TRYWAIT P1, [R2+URZ+0x60], R4 ;  /* 0x00006004020075a7 */ /* 0x000e6400080211ff */
[----:B-1----:R-:W-:Y:S05]  /*5ba0*/  @!P1 BRA `(.L_x_92) ;  /* 0x0000001c00cc9947 */ /* 0x002fea0003800000 */
.L_x_91:
[----:B------:R-:W-:Y:S05]  /*5bb0*/  BSYNC B0 ;  /* 0x0000000000007941 */ /* 0x000fea0003800000 */
.L_x_90:
[----:B------:R-:W-:Y:S01]  /*5bc0*/  ISETP.NE.AND P1, PT, R76, RZ, PT ;  /* 0x000000ff4c00720c */ /* 0x000fe20003f25270 */
[----:B------:R-:W-:Y:S01]  /*5bd0*/  IMAD.MOV.U32 R42, RZ, RZ, RZ ;  /* 0x000000ffff2a7224 */ /* 0x000fe200078e00ff */
[----:B------:R-:W-:Y:S02]  /*5be0*/  CS2R R40, SRZ ;  /* 0x0000000000287805 */ /* 0x000fe4000001ff00 */
[----:B------:R-:W-:Y:S02]  /*5bf0*/  CS2R R50, SRZ ;  /* 0x0000000000327805 */ /* 0x000fe4000001ff00 */
[----:B------:R-:W-:Y:S07]  /*5c00*/  CS2R R48, SRZ ;  /* 0x0000000000307805 */ /* 0x000fee000001ff00 */
[----:B-1----:R-:W-:Y:S01]  /*5c10*/  @P1 IMAD R2, R0, 0x800, R64 ;  /* 0x0000080000021824 */ /* 0x002fe200078e0240 */
[----:B------:R-:W-:Y:S05]  /*5c20*/  @P1 WARPSYNC.ALL ;  /* 0x0000000000001948 */ /* 0x000fea0003800000 */
[----:B------:R-:W-:Y:S01]  /*5c30*/  @P1 LEA R2, R2, UR48, 0x1 ;  /* 0x0000003002021c11 */ /* 0x000fe2000f8e08ff */
[----:B------:R-:W-:Y:S04]  /*5c40*/  UIADD3 UR5, UPT, UPT, UR56, 0x1, URZ ;  /* 0x0000000138057890 */ /* 0x000fe8000fffe0ff */
[----:B------:R1:W3:Y:S01]  /*5c50*/  @P1 LDSM.16.M88.4 R40, [R2+0x200] ;  /* 0x000200000228183b */ /* 0x0002e20000000200 */
[----:B------:R-:W-:Y:S01]  /*5c60*/  UISETP.NE.AND UP0, UPT, UR5, 0x3, UPT ;  /* 0x000000030500788c */ /* 0x000fe2000bf05270 */
[----:B------:R-:W-:Y:S03]  /*5c70*/  @P1 IMAD R0, R69, 0x2, R2 ;  /* 0x0000000245001824 */ /* 0x000fe600078e0202 */
[----:B------:R-:W-:Y:S02]  /*5c80*/  USEL UR4, URZ, 0x1, UP0 ;  /* 0x00000001ff047887 */ /* 0x000fe40008000000 */
[----:B------:R1:W4:Y:S01]  /*5c90*/  @P1 LDSM.16.M88.4 R48, [R0+0x200] ;  /* 0x000200000030183b */ /* 0x0003220000000200 */
[----:B------:R-:W-:Y:S03]  /*5ca0*/  USEL UR5, UR5, URZ, UP0 ;  /* 0x000000ff05057287 */ /* 0x000fe60008000000 */
[----:B------:R-:W-:Y:S03]  /*5cb0*/  LOP3.LUT R45, R45, UR4, RZ, 0x3c, !PT ;  /* 0x000000042d2d7c12 */ /* 0x000fe6000f8e3cff */
[----:B------:R-:W-:Y:S02]  /*5cc0*/  IMAD.U32 R46, RZ, RZ, UR5 ;  /* 0x00000005ff2e7e24 */ /* 0x000fe4000f8e00ff */
.L_x_89:
[----:B------:R-:W-:Y:S05]  /*5cd0*/  BSYNC B1 ;  /* 0x0000000000017941 */ /* 0x000fea0003800000 */
.L_x_88:
[----:B-1----:R-:W-:Y:S04]  /*5ce0*/  SHF.R.U32.HI R0, RZ, 0x15, R34 ;  /* 0x00000015ff007819 */ /* 0x002fe80000011622 */
[----:B------:R-:W-:Y:S01]  /*5cf0*/  LOP3.LUT P1, RZ, R0, 0x3, R65, 0x48, !PT ;  /* 0x0000000300ff7812 */ /* 0x000fe20007824841 */
[----:B------:R-:W-:Y:S01]  /*5d00*/  @!UPT UIADD3 URZ, UPT, UPT, URZ, URZ, URZ ;  /* 0x000000fffffff290 */ /* 0x000fe2000fffe0ff */
[----:B--2---:R-:W-:Y:S11]  /*5d10*/  @P0 BRA `(.L_x_93) ;  /* 0x0000000000080947 */ /* 0x004ff60003800000 */
[----:B------:R-:W1:Y:S02]  /*5d20*/  SYNCS.PHASECHK.TRANS64.TRYWAIT P0, [R44+URZ+0xc0], R3 ;  /* 0x0000c0032c0075a7 */ /* 0x000e6400080011ff */
[----:B-1----:R-:W-:Y:S05]  /*5d30*/  @!P0 BRA `(.L_x_94) ;  /* 0x0000001c007c8947 */ /* 0x002fea0003800000 */
.L_x_93:
[----:B------:R-:W-:Y:S05]  /*5d40*/  @!P1 BRA `(.L_x_95) ;  /* 0x0000000000409947 */ /* 0x000fea0003800000 */
[----:B------:R-:W2:Y:S01]  /*5d50*/  LDCU.64 UR8, c[0x4][0x70] ;  /* 0x01000e00ff0877ac */ /* 0x000ea20008000a00 */
[----:B-1----:R-:W-:Y:S01]  /*5d60*/  MOV R3, 0x0 ;  /* 0x0000000000037802 */ /* 0x002fe20000000f00 */
[----:B------:R-:W-:Y:S02]  /*5d70*/  HFMA2 R12, -RZ, RZ, 0, 5.9604644775390625e-08 ;  /* 0x00000001ff0c7431 */ /* 0x000fe400000001ff */
[----:B------:R-:W-:Y:S02]  /*5d80*/  IMAD.MOV.U32 R8, RZ, RZ, 0x192 ;  /* 0x00000192ff087424 */ /* 0x000fe400078e00ff */
[----:B------:R-:W-:Y:S01]  /*5d90*/  IMAD.MOV.U32 R13, RZ, RZ, RZ ;  /* 0x000000ffff0d7224 */ /* 0x000fe200078e00ff */
[----:B------:R-:W1:Y:S01]  /*5da0*/  LDCU.64 UR6, c[0x4][0x78] ;  /* 0x01000f00ff0677ac */ /* 0x000e620008000a00 */
[----:B------:R-:W3:Y:S01]  /*5db0*/  LDC.64 R2, c[0x4][R3] ;  /* 0x0100000003027b82 */ /* 0x000ee20000000a00 */
[----:B------:R-:W5:Y:S01]  /*5dc0*/  LDCU.64 UR4, c[0x4][0x10] ;  /* 0x01000200ff0477ac */ /* 0x000f620008000a00 */
[----:B--2---:R-:W-:Y:S01]  /*5dd0*/  MOV R5, UR9 ;  /* 0x0000000900057c02 */ /* 0x004fe20008000f00 */
[----:B------:R-:W-:Y:S01]  /*5de0*/  IMAD.U32 R4, RZ, RZ, UR8 ;  /* 0x00000008ff047e24 */ /* 0x000fe2000f8e00ff */
[----:B-1----:R-:W-:Y:S01]  /*5df0*/  MOV R7, UR7 ;  /* 0x0000000700077c02 */ /* 0x002fe20008000f00 */
[----:B------:R-:W-:Y:S01]  /*5e00*/  IMAD.U32 R6, RZ, RZ, UR6 ;  /* 0x00000006ff067e24 */ /* 0x000fe2000f8e00ff */
[----:B-----5:R-:W-:Y:S01]  /*5e10*/  MOV R11, UR5 ;  /* 0x00000005000b7c02 */ /* 0x020fe20008000f00 */
[----:B------:R-:W-:Y:S02]  /*5e20*/  IMAD.U32 R10, RZ, RZ, UR4 ;  /* 0x00000004ff0a7e24 */ /* 0x000fe4000f8e00ff */
[----:B------:R-:W-:Y:S07]  /*5e30*/  LEPC R20, `(.L_x_95) ;  /* 0x000000001014794e */ /* 0x000fee0000000000 */
[----:B---34-:R-:W-:Y:S05]  /*5e40*/  CALL.ABS.NOINC R2 ;  /* 0x0000000002007343 */ /* 0x018fea0003c00000 */
.L_x_95:
[----:B-1-3--:R-:W-:Y:S01]  /*5e50*/  SHF.L.U32 R3, R40, 0x10, RZ ;  /* 0x0000001028037819 */ /* 0x00afe200000006ff */
[----:B------:R-:W-:Y:S05]  /*5e60*/  WARPSYNC.ALL ;  /* 0x0000000000007948 */ /* 0x000fea0003800000 */
[----:B------:R-:W-:Y:S01]  /*5e70*/  R2UR UR4, R34 ;  /* 0x00000000220472ca */ /* 0x000fe200000e0000 */
[----:B------:R-:W-:Y:S01]  /*5e80*/  BSSY.RECONVERGENT B0, `(.L_x_96) ;  /* 0x0000050000007945 */ /* 0x000fe20003800200 */
[----:B------:R-:W-:Y:S02]  /*5e90*/  SHF.L.U32 R20, R42, 0x10, RZ ;  /* 0x000000102a147819 */ /* 0x000fe400000006ff */
[----:B------:R-:W-:Y:S02]  /*5ea0*/  SHF.L.U32 R75, R69, 0x1, RZ ;  /* 0x00000001454b7819 */ /* 0x000fe400000006ff */
[----:B------:R-:W-:Y:S07]  /*5eb0*/  ISETP.NE.AND P0, PT, R70, RZ, PT ;  /* 0x000000ff4600720c */ /* 0x000fee0003f05270 */
[----:B------:R-:W1:Y:S02]  /*5ec0*/  LDTM.16dp256bit.x4 R4, tmem[UR4] ;  /* 0x00000004000479ee */ /* 0x000e640008120000 */
[C---:B-1----:R-:W-:Y:S01]  /*5ed0*/  FMUL R0, R33.reuse, R4 ;  /* 0x0000000421007220 */ /* 0x042fe20000400000 */
[----:B------:R-:W-:Y:S01]  /*5ee0*/  LOP3.LUT R4, R40, 0xffff0000, RZ, 0xc0, !PT ;  /* 0xffff000028047812 */ /* 0x000fe200078ec0ff */
[----:B------:R-:W-:Y:S01]  /*5ef0*/  FMUL R2, R33, R5 ;  /* 0x0000000521027220 */ /* 0x000fe20000400000 */
[----:B------:R-:W-:Y:S01]  /*5f00*/  SHF.L.U32 R5, R41, 0x10, RZ ;  /* 0x0000001029057819 */ /* 0x000fe200000006ff */
[----:B------:R-:W-:Y:S01]  /*5f10*/  FFMA R0, R35, R3, R0 ;  /* 0x0000000323007223 */ /* 0x000fe20000000000 */
[----:B------:R-:W-:Y:S01]  /*5f20*/  FMUL R3, R33, R6 ;  /* 0x0000000621037220 */ /* 0x000fe20000400000 */
[----:B------:R-:W-:Y:S01]  /*5f30*/  LOP3.LUT R6, R41, 0xffff0000, RZ, 0xc0, !PT ;  /* 0xffff000029067812 */ /* 0x000fe200078ec0ff */
[----:B------:R-:W-:Y:S01]  /*5f40*/  FFMA R2, R35, R4, R2 ;  /* 0x0000000423027223 */ /* 0x000fe20000000002 */
[----:B------:R-:W-:Y:S01]  /*5f50*/  FMUL R7, R33, R7 ;  /* 0x0000000721077220 */ /* 0x000fe20000400000 */
[----:B------:R-:W-:Y:S01]  /*5f60*/  FFMA R3, R35, R5, R3 ;  /* 0x0000000523037223 */ /* 0x000fe20000000003 */
[C---:B------:R-:W-:Y:S01]  /*5f70*/  FMUL R4, R33.reuse, R8 ;  /* 0x0000000821047220 */ /* 0x040fe20000400000 */
[----:B------:R-:W-:Y:S01]  /*5f80*/  FMUL R5, R33, R9 ;  /* 0x0000000921057220 */ /* 0x000fe20000400000 */
[----:B------:R-:W-:Y:S01]  /*5f90*/  F2FP.BF16.F32.PACK_AB R36, R2, R0 ;  /* 0x000000000224723e */ /* 0x000fe200000010ff */
[C---:B------:R-:W-:Y:S01]  /*5fa0*/  FFMA R7, R35.reuse, R6, R7 ;  /* 0x0000000623077223 */ /* 0x040fe20000000007 */
[----:B------:R-:W-:Y:S01]  /*5fb0*/  LOP3.LUT R0, R42, 0xffff0000, RZ, 0xc0, !PT ;  /* 0xffff00002a007812 */ /* 0x000fe200078ec0ff */
[----:B------:R-:W-:Y:S01]  /*5fc0*/  FFMA R4, R35, R20, R4 ;  /* 0x0000001423047223 */ /* 0x000fe20000000004 */
[----:B------:R-:W-:Y:S01]  /*5fd0*/  SHF.L.U32 R2, R43, 0x10, RZ ;  /* 0x000000102b027819 */ /* 0x000fe200000006ff */
[----:B------:R-:W-:Y:S01]  /*5fe0*/  FMUL R6, R33, R10 ;  /* 0x0000000a21067220 */ /* 0x000fe20000400000 */
[----:B------:R-:W-:Y:S01]  /*5ff0*/  F2FP.BF16.F32.PACK_AB R37, R7, R3 ;  /* 0x000000030725723e */ /* 0x000fe200000010ff */
[----:B------:R-:W-:Y:S01]  /*6000*/  FFMA R5, R35, R0, R5 ;  /* 0x0000000023057223 */ /* 0x000fe20000000005 */
[----:B------:R-:W-:Y:S01]  /*6010*/  LOP3.LUT R3, R43, 0xffff0000, RZ, 0xc0, !PT ;  /* 0xffff00002b037812 */ /* 0x000fe200078ec0ff */
[----:B------:R-:W-:Y:S01]  /*6020*/  FFMA R6, R35, R2, R6 ;  /* 0x0000000223067223 */ /* 0x000fe20000000006 */
[C---:B----4-:R-:W-:Y:S01]  /*6030*/  SHF.L.U32 R7, R48.reuse, 0x10, RZ ;  /* 0x0000001030077819 */ /* 0x050fe200000006ff */
[C---:B------:R-:W-:Y:S01]  /*6040*/  FMUL R11, R33.reuse, R11 ;  /* 0x0000000b210b7220 */ /* 0x040fe20000400000 */
[----:B------:R-:W-:Y:S01]  /*6050*/  LOP3.LUT R0, R48, 0xffff0000, RZ, 0xc0, !PT ;  /* 0xffff000030007812 */ /* 0x000fe200078ec0ff */
[----:B------:R-:W-:Y:S01]  /*6060*/  FMUL R8, R33, R12 ;  /* 0x0000000c21087220 */ /* 0x000fe20000400000 */
[----:B------:R-:W-:Y:S01]  /*6070*/  SHF.L.U32 R2, R49, 0x10, RZ ;  /* 0x0000001031027819 */ /* 0x000fe200000006ff */
[----:B------:R-:W-:Y:S01]  /*6080*/  FMUL R9, R33, R13 ;  /* 0x0000000d21097220 */ /* 0x000fe20000400000 */
[----:B------:R-:W-:Y:S01]  /*6090*/  F2FP.BF16.F32.PACK_AB R38, R5, R4 ;  /* 0x000000040526723e */ /* 0x000fe200000010ff */
[C---:B------:R-:W-:Y:S01]  /*60a0*/  FFMA R11, R35.reuse, R3, R11 ;  /* 0x00000003230b7223 */ /* 0x040fe2000000000b */
[----:B------:R-:W-:Y:S01]  /*60b0*/  MOV R5, UR56 ;  /* 0x0000003800057c02 */ /* 0x000fe20008000f00 */
[----:B------:R-:W-:Y:S01]  /*60c0*/  FFMA R8, R35, R7, R8 ;  /* 0x0000000723087223 */ /* 0x000fe20000000008 */
[----:B------:R-:W-:Y:S01]  /*60d0*/  SHF.L.U32 R3, R51, 0x10, RZ ;  /* 0x0000001033037819 */ /* 0x000fe200000006ff */
[----:B------:R-:W-:Y:S01]  /*60e0*/  FFMA R9, R35, R0, R9 ;  /* 0x0000000023097223 */ /* 0x000fe20000000009 */
[----:B------:R-:W-:Y:S01]  /*60f0*/  LOP3.LUT R0, R49, 0xffff0000, RZ, 0xc0, !PT ;  /* 0xffff000031007812 */ /* 0x000fe200078ec0ff */
[----:B------:R-:W-:Y:S01]  /*6100*/  FMUL R10, R33, R14 ;  /* 0x0000000e210a7220 */ /* 0x000fe20000400000 */
[----:B------:R-:W-:Y:S01]  /*6110*/  LOP3.LUT R4, R51, 0xffff0000, RZ, 0xc0, !PT ;  /* 0xffff000033047812 */ /* 0x000fe200078ec0ff */
[C---:B------:R-:W-:Y:S01]  /*6120*/  FMUL R15, R33.reuse, R15 ;  /* 0x0000000f210f7220 */ /* 0x040fe20000400000 */
[----:B------:R-:W-:Y:S01]  /*6130*/  FMUL R12, R33, R16 ;  /* 0x00000010210c7220 */ /* 0x000fe20000400000 */
[C---:B------:R-:W-:Y:S01]  /*6140*/  FFMA R10, R35.reuse, R2, R10 ;  /* 0x00000002230a7223 */ /* 0x040fe2000000000a */
[C---:B------:R-:W-:Y:S01]  /*6150*/  LOP3.LUT R2, R50.reuse, 0xffff0000, RZ, 0xc0, !PT ;  /* 0xffff000032027812 */ /* 0x040fe200078ec0ff */
[----:B------:R-:W-:Y:S01]  /*6160*/  FFMA R15, R35, R0, R15 ;  /* 0x00000000230f7223 */ /* 0x000fe2000000000f */
[----:B------:R-:W-:Y:S01]  /*6170*/  SHF.L.U32 R0, R50, 0x10, RZ ;  /* 0x0000001032007819 */ /* 0x000fe200000006ff */
[C---:B------:R-:W-:Y:S01]  /*6180*/  FMUL R13, R33.reuse, R17 ;  /* 0x00000011210d7220 */ /* 0x040fe20000400000 */
[C---:B------:R-:W-:Y:S01]  /*6190*/  FMUL R14, R33.reuse, R18 ;  /* 0x00000012210e7220 */ /* 0x040fe20000400000 */
[----:B------:R-:W-:Y:S01]  /*61a0*/  FMUL R19, R33, R19 ;  /* 0x0000001321137220 */ /* 0x000fe20000400000 */
[----:B------:R-:W-:Y:S01]  /*61b0*/  LEA R5, R5, R64, 0xb ;  /* 0x0000004005057211 */ /* 0x000fe200078e58ff */
[C---:B------:R-:W-:Y:S01]  /*61c0*/  FFMA R12, R35.reuse, R0, R12 ;  /* 0x00000000230c7223 */ /* 0x040fe2000000000c */
[C---:B------:R-:W-:Y:S01]  /*61d0*/  FFMA R13, R35.reuse, R2, R13 ;  /* 0x00000002230d7223 */ /* 0x040fe2000000000d */
[C---:B------:R-:W-:Y:S01]  /*61e0*/  FFMA R14, R35.reuse, R3, R14 ;  /* 0x00000003230e7223 */ /* 0x040fe2000000000e */
[----:B------:R-:W-:Y:S01]  /*61f0*/  FFMA R19, R35, R4, R19 ;  /* 0x0000000423137223 */ /* 0x000fe20000000013 */
[----:B------:R-:W-:Y:S02]  /*6200*/  F2FP.BF16.F32.PACK_AB R39, R11, R6 ;  /* 0x000000060b27723e */ /* 0x000fe400000010ff */
[----:B------:R-:W-:Y:S02]  /*6210*/  LEA R5, R5, UR48, 0x1 ;  /* 0x0000003005057c11 */ /* 0x000fe4000f8e08ff */
[----:B------:R-:W-:Y:S02]  /*6220*/  F2FP.BF16.F32.PACK_AB R8, R9, R8 ;  /* 0x000000080908723e */ /* 0x000fe400000010ff */
[----:B------:R-:W-:Y:S01]  /*6230*/  F2FP.BF16.F32.PACK_AB R9, R15, R10 ;  /* 0x0000000a0f09723e */ /* 0x000fe200000010ff */
[----:B------:R1:W-:Y:S01]  /*6240*/  STSM.16.M88.4 [R5+0x200], R36 ;  /* 0x0002002405007844 */ /* 0x0003e20000000200 */
[----:B------:R-:W-:Y:S02]  /*6250*/  F2FP.BF16.F32.PACK_AB R10, R13, R12 ;  /* 0x0000000c0d0a723e */ /* 0x000fe400000010ff */
[----:B------:R-:W-:Y:S02]  /*6260*/  F2FP.BF16.F32.PACK_AB R11, R19, R14 ;  /* 0x0000000e130b723e */ /* 0x000fe400000010ff */
[----:B------:R-:W-:Y:S05]  /*6270*/  IADD3 R0, PT, PT, R75, 0x200, R5 ;  /* 0x000002004b007810 */ /* 0x000fea0007ffe005 */
[----:B------:R1:W-:Y:S01]  /*6280*/  STSM.16.M88.4 [R0], R8 ;  /* 0x0000000800007844 */ /* 0x0003e20000000200 */
[----:B------:R-:W-:Y:S01]  /*6290*/  @!PT LDS RZ, [RZ] ;  /* 0x00000000fffff984 */ /* 0x000fe20000000800 */
[----:B------:R-:W-:Y:S01]  /*62a0*/  @!PT LDS RZ, [RZ] ;  /* 0x00000000fffff984 */ /* 0x000fe20000000800 */
[----:B------:R-:W-:Y:S01]  /*62b0*/  @!PT LDS RZ, [RZ] ;  /* 0x00000000fffff984 */ /* 0x000fe20000000800 */
[----:B------:R-:W-:Y:S01]  /*62c0*/  @!PT LDS RZ, [RZ] ;  /* 0x00000000fffff984 */ /* 0x000fe20000000800 */
[----:B------:R2:W-:Y:S07]  /*62d0*/  MEMBAR.ALL.CTA ;  /* 0x0000000000007992 */ /* 0x0005ee0000008000 */
[----:B--2---:R-:W2:Y:S02]  /*62e0*/  FENCE.VIEW.ASYNC.S ;  /* 0x00000000000073c6 */ /* 0x004ea40000000000 */
[----:B--2---:R-:W-:Y:S06]  /*62f0*/  BAR.SYNC.DEFER_BLOCKING 0x1, 0x80 ;  /* 0x0042000000007b1d */ /* 0x004fec0000010000 */
[----:B------:R-:W-:Y:S05]  /*6300*/  @P0 BRA `(.L_x_97) ;  /* 0x00000000001c0947 */ /* 0x000fea0003800000 */
[----:B------:R-:W-:Y:S02]  /*6310*/  UIADD3 UR6, UP0, UPT, UR54, 0x680, URZ ;  /* 0x0000068036067890 */ /* 0x000fe4000ff1e0ff */
[----:B------:R-:W-:Y:S02]  /*6320*/  ULEA UR4, UR56, UR48, 0xc ;  /* 0x0000003038047291 */ /* 0x000fe4000f8e60ff */
[----:B------:R-:W-:Y:S02]  /*6330*/  UIADD3.X UR7, UPT, UPT, URZ, UR55, URZ, UP0, !UPT ;  /* 0x00000037ff077290 */ /* 0x000fe400087fe4ff */
[----:B------:R-:W-:Y:S01]  /*6340*/  UIADD3 UR40, UPT, UPT, UR4, 0x200, URZ ;  /* 0x0000020004287890 */ /* 0x000fe2000fffe0ff */
[----:B------:R-:W-:Y:S08]  /*6350*/  UMOV UR43, UR36 ;  /* 0x00000024002b7c82 */ /* 0x000ff00008000000 */
[----:B------:R2:W-:Y:S02]  /*6360*/  UTMASTG.3D [UR40], [UR6] ;  /* 0x00000028060073b5 */ /* 0x0005e40008010000 */
[----:B--2---:R0:W-:Y:S02]  /*6370*/  UTMACMDFLUSH ;  /* 0x00000000000079b7 */ /* 0x0041e40000000000 */
.L_x_97:
[----:B------:R-:W-:Y:S05]  /*6380*/  BSYNC.RECONVERGENT B0 ;  /* 0x0000000000007941 */ /* 0x000fea0003800200 */
.L_x_96:
[----:B------:R-:W-:Y:S01]  /*6390*/  UIADD3 UR40, UPT, UPT, UR56, 0x1, URZ ;  /* 0x0000000138287890 */ /* 0x000fe2000fffe0ff */
[----:B------:R-:W-:Y:S03]  /*63a0*/  BSSY.RECONVERGENT B0, `(.L_x_98) ;  /* 0x0000005000007945 */ /* 0x000fe60003800200 */
[----:B------:R-:W-:Y:S04]  /*63b0*/  UISETP.NE.AND UP0, UPT, UR40, 0x3, UPT ;  /* 0x000000032800788c */ /* 0x000fe8000bf05270 */
[----:B------:R-:W-:Y:S01]  /*63c0*/  USEL UR43, UR40, URZ, UP0 ;  /* 0x000000ff282b7287 */ /* 0x000fe20008000000 */
[----:B------:R-:W-:Y:S11]  /*63d0*/  @P0 BRA `(.L_x_99) ;  /* 0x0000000000040947 */ /* 0x000ff60003800000 */
[----:B------:R-:W-:Y:S04]  /*63e0*/  DEPBAR.LE SB0, 0x1 ;  /* 0x000080400000791a */ /* 0x000fe80000000000 */
.L_x_99:
[----:B------:R-:W-:Y:S05]  /*63f0*/  BSYNC.RECONVERGENT B0 ;  /* 0x0000000000007941 */ /* 0x000fea0003800200 */
.L_x_98:
[----:B------:R-:W-:Y:S01]  /*6400*/  BAR.SYNC.DEFER_BLOCKING 0x1, 0x80 ;  /* 0x0042000000007b1d */ /* 0x000fe20000010000 */
[----:B------:R-:W-:Y:S01]  /*6410*/  ISETP.NE.AND P1, PT, R74, RZ, PT ;  /* 0x000000ff4a00720c */ /* 0x000fe20003f25270 */
[----:B------:R-:W-:Y:S01]  /*6420*/  UISETP.NE.AND UP0, UPT, UR50, URZ, UPT ;  /* 0x000000ff3200728c */ /* 0x000fe2000bf05270 */
[----:B------:R-:W-:Y:S11]  /*6430*/  LEA R2, R46, UR48, 0x3 ;  /* 0x000000302e027c11 */ /* 0x000ff6000f8e18ff */
[----:B------:R-:W-:Y:S01]  /*6440*/  @P1 SHF.L.U32 R3, R45, 0x1f, RZ ;  /* 0x0000001f2d031819 */ /* 0x000fe200000006ff */
[----:B------:R-:W-:Y:S06]  /*6450*/  BRA.U !UP0, `(.L_x_100) ;  /* 0x0000000108247547 */ /* 0x000fec000b800000 */
[----:B------:R-:W-:Y:S01]  /*6460*/  IMAD.U32 R4, RZ, RZ, UR49 ;  /* 0x00000031ff047e24 */ /* 0x000fe2000f8e00ff */
[----:B-1----:R-:W-:Y:S01]  /*6470*/  MOV R0, UR37 ;  /* 0x0000002500007c02 */ /* 0x002fe20008000f00 */
[----:B------:R-:W-:Y:S03]  /*6480*/  UIADD3 UR49, UPT, UPT, UR49, 0x1, URZ ;  /* 0x0000000131317890 */ /* 0x000fe6000fffe0ff */
[----:B------:R-:W-:Y:S01]  /*6490*/  @P1 LEA R4, R4, UR48, 0x3 ;  /* 0x0000003004041c11 */ /* 0x000fe2000f8e18ff */
[----:B------:R-:W-:Y:S04]  /*64a0*/  UISETP.NE.AND UP0, UPT, UR49, 0x3, UPT ;  /* 0x000000033100788c */ /* 0x000fe8000bf05270 */
[----:B------:R-:W-:Y:S01]  /*64b0*/  @P1 VIADD R4, R4, 0x78 ;  /* 0x0000007804041836 */ /* 0x000fe20000000000 */
[----:B------:R-:W-:Y:S04]  /*64c0*/  USEL UR49, UR49, URZ, UP0 ;  /* 0x000000ff31317287 */ /* 0x000fe80008000000 */
[----:B------:R-:W-:Y:S04]  /*64d0*/  @P1 PRMT R0, R0, 0x654, R4 ;  /* 0x0000065400001816 */ /* 0x000fe80000000004 */
[----:B------:R2:W-:Y:S04]  /*64e0*/  @P1 SYNCS.ARRIVE.TRANS64.RED.A1T0 RZ, [R0+URZ], RZ ;  /* 0x000000ff00ff19a7 */ /* 0x0005e800081004ff */
.L_x_100:
[----:B------:R-:W3:Y:S01]  /*64f0*/  @P1 SYNCS.PHASECHK.TRANS64.TRYWAIT P0, [R2+URZ+0x60], R3 ;  /* 0x00006003020015a7 */ /* 0x000ee200080011ff */
[----:B------:R-:W-:Y:S01]  /*6500*/  BSSY B1, `(.L_x_101) ;  /* 0x0000013000017945 */ /* 0x000fe20003800000 */
[----:B---3--:R-:W-:Y:S03]  /*6510*/  @P1 SEL R47, RZ, 0x1, !P0 ;  /* 0x00000001ff2f1807 */ /* 0x008fe60004000000 */
[----:B------:R-:W-:Y:S05]  /*6520*/  @!P1 BRA `(.L_x_102) ;  /* 0x0000000000409947 */ /* 0x000fea0003800000 */
[----:B------:R-:W-:Y:S01]  /*6530*/  ISETP.NE.AND P1, PT, R76, RZ, PT ;  /* 0x000000ff4c00720c */ /* 0x000fe20003f25270 */
[----:B------:R-:W-:Y:S01]  /*6540*/  BSSY B0, `(.L_x_103) ;  /* 0x0000009000007945 */ /* 0x000fe20003800000 */
[----:B------:R-:W-:Y:S11]  /*6550*/  ISETP.NE.AND P0, PT, R47, RZ, PT ;  /* 0x000000ff2f00720c */ /* 0x000ff60003f05270 */
[----:B------:R-:W-:Y:S05]  /*6560*/  @P1 IMAD R3, R46, 0x800, R64 ;  /* 0x000008002e031824 */ /* 0x000fea00078e0240 */
[----:B------:R-:W-:Y:S05]  /*6570*/  @P1 LEA R3, R3, UR48, 0x1 ;  /* 0x0000003003031c11 */ /* 0x000fea000f8e08ff */
[----:B-12---:R-:W-:Y:S01]  /*6580*/  @P1 IMAD.IADD R0, R75, 0x1, R3 ;  /* 0x000000014b001824 */ /* 0x006fe200078e0203 */
[----:B------:R-:W-:Y:S06]  /*6590*/  @P0 BRA `(.L_x_104) ;  /* 0x00000000000c0947 */ /* 0x000fec0003800000 */
[----:B------:R-:W-:Y:S04]  /*65a0*/  SHF.L.U32 R45, R45, 0x1f, RZ ;  /* 0x0000001f2d2d7819 */ /* 0x000fe800000006ff */
[----:B------:R-:W1:Y:S02]  /*65b0*/  SYNCS.PHASECHK.TRANS64.TRYWAIT P0, [R2+URZ+0x60], R45 ;  /* 0x0000602d020075a7 */ /* 0x000e6400080011ff */
[----:B-1----:R-:W-:Y:S05]  /*65c0*/  @!P0 BRA `(.L_x_105) ;  /* 0x00000014006c8947 */ /* 0x002fea0003800000 */
.L_x_104:
[----:B------:R-:W-:Y:S05]  /*65d0*/  BSYNC B0 ;  /* 0x0000000000007941 */ /* 0x000fea0003800000 */
.L_x_103:
[----:B------:R-:W-:Y:S11]  /*65e0*/  ISETP.NE.AND P0, PT, R76, RZ, PT ;  /* 0x000000ff4c00720c */ /* 0x000ff60003f05270 */
[----:B------:R-:W-:Y:S02]  /*65f0*/  @!UPT UIADD3 URZ, UPT, UPT, URZ, URZ, URZ ;  /* 0x000000fffffff290 */ /* 0x000fe4000fffe0ff */
[----:B------:R-:W-:Y:S05]  /*6600*/  @P0 WARPSYNC.ALL ;  /* 0x0000000000000948 */ /* 0x000fea0003800000 */
[----:B------:R3:W4:Y:S04]  /*6610*/  @P0 LDSM.16.M88.4 R40, [R3+0x200] ;  /* 0x000200000328083b */ /* 0x0007280000000200 */
[----:B------:R3:W2:Y:S02]  /*6620*/  @P0 LDSM.16.M88.4 R48, [R0+0x200] ;  /* 0x000200000030083b */ /* 0x0006a40000000200 */
.L_x_102:
[----:B------:R-:W-:Y:S05]  /*6630*/  BSYNC B1 ;  /* 0x0000000000017941 */ /* 0x000fea0003800000 */
.L_x_101:
[----:B-123--:R-:W-:Y:S05]  /*6640*/  VIADD R0, R34, 0x20 ;  /* 0x0000002022007836 */ /* 0x00efea0000000000 */
[----:B------:R-:W-:Y:S04]  /*6650*/  SHF.R.U32.HI R0, RZ, 0x15, R0 ;  /* 0x00000015ff007819 */ /* 0x000fe80000011600 */
[----:B------:R-:W-:Y:S11]  /*6660*/  LOP3.LUT P0, RZ, R0, 0x3, R65, 0x48, !PT ;  /* 0x0000000300ff7812 */ /* 0x000ff60007804841 */
[----:B------:R-:W-:Y:S02]  /*6670*/  @!UPT UIADD3 URZ, UPT, UPT, URZ, URZ, URZ ;  /* 0x000000fffffff290 */ /* 0x000fe4000fffe0ff */
[----:B------:R-:W-:Y:S05]  /*6680*/  @!P0 BRA `(.L_x_106) ;  /* 0x0000000000408947 */ /* 0x000fea0003800000 */
[----:B------:R-:W1:Y:S01]  /*6690*/  LDCU.64 UR8, c[0x4][0x70] ;  /* 0x01000e00ff0877ac */ /* 0x000e620008000a00 */
[----:B------:R-:W-:Y:S01]  /*66a0*/  MOV R3, 0x0 ;  /* 0x0000000000037802 */ /* 0x000fe20000000f00 */
[----:B------:R-:W-:Y:S02]  /*66b0*/  HFMA2 R12, -RZ, RZ, 0, 5.9604644775390625e-08 ;  /* 0x00000001ff0c7431 */ /* 0x000fe400000001ff */
[----:B------:R-:W-:Y:S02]  /*66c0*/  IMAD.MOV.U32 R8, RZ, RZ, 0x192 ;  /* 0x00000192ff087424 */ /* 0x000fe400078e00ff */
[----:B------:R-:W-:Y:S01]  /*66d0*/  IMAD.MOV.U32 R13, RZ, RZ, RZ ;  /* 0x000000ffff0d7224 */ /* 0x000fe200078e00ff */
[----:B------:R-:W2:Y:S01]  /*66e0*/  LDCU.64 UR6, c[0x4][0x78] ;  /* 0x01000f00ff0677ac */ /* 0x000ea20008000a00 */
[----:B------:R-:W3:Y:S01]  /*66f0*/  LDC.64 R2, c[0x4][R3] ;  /* 0x0100000003027b82 */ /* 0x000ee20000000a00 */
[----:B------:R-:W5:Y:S01]  /*6700*/  LDCU.64 UR4, c[0x4][0x10] ;  /* 0x01000200ff0477ac */ /* 0x000f620008000a00 */
[----:B-1----:R-:W-:Y:S01]  /*6710*/  MOV R5, UR9 ;  /* 0x0000000900057c02 */ /* 0x002fe20008000f00 */
[----:B------:R-:W-:Y:S01]  /*6720*/  IMAD.U32 R4, RZ, RZ, UR8 ;  /* 0x00000008ff047e24 */ /* 0x000fe2000f8e00ff */
[----:B--2---:R-:W-:Y:S01]  /*6730*/  MOV R7, UR7 ;  /* 0x0000000700077c02 */ /* 0x004fe20008000f00 */
[----:B------:R-:W-:Y:S01]  /*6740*/  IMAD.U32 R6, RZ, RZ, UR6 ;  /* 0x00000006ff067e24 */ /* 0x000fe2000f8e00ff */
[----:B-----5:R-:W-:Y:S01]  /*6750*/  MOV R11, UR5 ;  /* 0x00000005000b7c02 */ /* 0x020fe20008000f00 */
[----:B------:R-:W-:Y:S02]  /*6760*/  IMAD.U32 R10, RZ, RZ, UR4 ;  /* 0x00000004ff0a7e24 */ /* 0x000fe4000f8e00ff */
[----:B------:R-:W-:Y:S07]  /*6770*/  LEPC R20, `(.L_x_106) ;  /* 0x000000001014794e */ /* 0x000fee0000000000 */
[----:B---34-:R-:W-:Y:S05]  /*6780*/  CALL.ABS.NOINC R2 ;  /* 0x0000000002007343 */ /* 0x018fea0003c00000 */
.L_x_106:
[----:B------:R-:W-:Y:S01]  /*6790*/  ISETP.NE.AND P0, PT, R70, RZ, PT ;  /* 0x000000ff4600720c */ /* 0x000fe20003f05270 */
[----:B------:R-:W-:Y:S05]  /*67a0*/  WARPSYNC.ALL ;  /* 0x0000000000007948 */ /* 0x000fea0003800000 */
[----:B------:R-:W-:Y:S01]  /*67b0*/  R2UR UR4, R34 ;  /* 0x00000000220472ca */ /* 0x000fe200000e0000 */
[----:B------:R-:W-:Y:S01]  /*67c0*/  BSSY.RECONVERGENT B0, `(.L_x_107) ;  /* 0x0000056000007945 */ /* 0x000fe20003800200 */
[C---:B----4-:R-:W-:Y:S02]  /*67d0*/  SHF.L.U32 R20, R40.reuse, 0x10, RZ ;  /* 0x0000001028147819 */ /* 0x050fe400000006ff */
[----:B------:R-:W-:Y:S02]  /*67e0*/  LOP3.LUT R21, R40, 0xffff0000, RZ, 0xc0, !PT ;  /* 0xffff000028157812 */ /* 0x000fe400078ec0ff */
[C---:B------:R-:W-:Y:S02]  /*67f0*/  SHF.L.U32 R34, R41.reuse, 0x10, RZ ;  /* 0x0000001029227819 */ /* 0x040fe400000006ff */
[----:B------:R-:W-:Y:S02]  /*6800*/  R2UR UR5, R44 ;  /* 0x000000002c0572ca */ /* 0x000fe400000e0000 */
[----:B------:R-:W-:Y:S02]  /*6810*/  LOP3.LUT R36, R41, 0xffff0000, RZ, 0xc0, !PT ;  /* 0xffff000029247812 */ /* 0x000fe400078ec0ff */
[C---:B------:R-:W-:Y:S01]  /*6820*/  SHF.L.U32 R37, R42.reuse, 0x10, RZ ;  /* 0x000000102a257819 */ /* 0x040fe200000006ff */
[----:B------:R-:W1:Y:S01]  /*6830*/  LDTM.16dp256bit.x4 R4, tmem[UR4+0x20] ;  /* 0x00002004000479ee */ /* 0x000e620008120000 */
[----:B------:R-:W-:Y:S01]  /*6840*/  LOP3.LUT R38, R42, 0xffff0000, RZ, 0xc0, !PT ;  /* 0xffff00002a267812 */ /* 0x000fe200078ec0ff */
[----:B------:R-:W-:Y:S01]  /*6850*/  NOP ;  /* 0x0000000000007918 */ /* 0x000fe20000000000 */
[C---:B------:R-:W-:Y:S02]  /*6860*/  SHF.L.U32 R39, R43.reuse, 0x10, RZ ;  /* 0x000000102b277819 */ /* 0x040fe400000006ff */
[----:B------:R-:W-:Y:S02]  /*6870*/  LOP3.LUT R40, R43, 0xffff0000, RZ, 0xc0, !PT ;  /* 0xffff00002b287812 */ /* 0x000fe400078ec0ff */
[C---:B------:R-:W-:Y:S01]  /*6880*/  SHF.L.U32 R41, R48.reuse, 0x10, RZ ;  /* 0x0000001030297819 */ /* 0x040fe200000006ff */
[----:B------:R-:W-:Y:S01]  /*6890*/  UIADD3 UR5, UPT, UPT, UR5, 0xe0, URZ ;  /* 0x000000e005057890 */ /* 0x000fe2000fffe0ff */
[----:B------:R-:W-:Y:S02]  /*68a0*/  LOP3.LUT R42, R48, 0xffff0000, RZ, 0xc0, !PT ;  /* 0xffff0000302a7812 */ /* 0x000fe400078ec0ff */
[C---:B------:R-:W-:Y:S01]  /*68b0*/  SHF.L.U32 R43, R49.reuse, 0x10, RZ ;  /* 0x00000010312b7819 */ /* 0x040fe200000006ff */
[----:B------:R-:W-:Y:S01]  /*68c0*/  UPRMT UR5, UR37, 0x654, UR5 ;  /* 0x0000065425057896 */ /* 0x000fe20008000005 */
[----:B------:R-:W-:Y:S02]  /*68d0*/  LOP3.LUT R44, R49, 0xffff0000, RZ, 0xc0, !PT ;  /* 0xffff0000312c7812 */ /* 0x000fe400078ec0ff */
[C---:B------:R-:W-:Y:S02]  /*68e0*/  SHF.L.U32 R45, R50.reuse, 0x10, RZ ;  /* 0x00000010322d7819 */ /* 0x040fe400000006ff */
[----:B------:R-:W-:Y:S02]  /*68f0*/  LOP3.LUT R46, R50, 0xffff0000, RZ, 0xc0, !PT ;  /* 0xffff0000322e7812 */ /* 0x000fe400078ec0ff */
[C---:B------:R-:W-:Y:S02]  /*6900*/  SHF.L.U32 R47, R51.reuse, 0x10, RZ ;  /* 0x00000010332f7819 */ /* 0x040fe400000006ff */
[----:B-1----:R-:W-:Y:S01]  /*6910*/  SYNCS.ARRIVE.TRANS64.RED.A1T0 RZ, [UR5], RZ ;  /* 0x000000ffffff79a7 */ /* 0x002fe20008100405 */
[----:B------:R-:W-:Y:S01]  /*6920*/  LOP3.LUT R48, R51, 0xffff0000, RZ, 0xc0, !PT ;  /* 0xffff000033307812 */ /* 0x000fe200078ec0ff */
[C---:B------:R-:W-:Y:S01]  /*6930*/  FMUL R4, R33.reuse, R4 ;  /* 0x0000000421047220 */ /* 0x040fe20000400000 */
[C---:B------:R-:W-:Y:S01]  /*6940*/  FMUL R5, R33.reuse, R5 ;  /* 0x0000000521057220 */ /* 0x040fe20000400000 */
[C---:B------:R-:W-:Y:S01]  /*6950*/  FMUL R6, R33.reuse, R6 ;  /* 0x0000000621067220 */ /* 0x040fe20000400000 */
[----:B------:R-:W-:Y:S01]  /*6960*/  FMUL R7, R33, R7 ;  /* 0x0000000721077220 */ /* 0x000fe20000400000 */
[C---:B------:R-:W-:Y:S01]  /*6970*/  FFMA R4, R35.reuse, R20, R4 ;  /* 0x0000001423047223 */ /* 0x040fe20000000004 */
[C---:B------:R-:W-:Y:S01]  /*6980*/  FFMA R5, R35.reuse, R21, R5 ;  /* 0x0000001523057223 */ /* 0x040fe20000000005 */
[C---:B------:R-:W-:Y:S01]  /*6990*/  FFMA R6, R35.reuse, R34, R6 ;  /* 0x0000002223067223 */ /* 0x040fe20000000006 */
[----:B------:R-:W-:Y:S01]  /*69a0*/  FFMA R7, R35, R36, R7 ;  /* 0x0000002423077223 */ /* 0x000fe20000000007 */
[C---:B------:R-:W-:Y:S01]  /*69b0*/  FMUL R8, R33.reuse, R8 ;  /* 0x0000000821087220 */ /* 0x040fe20000400000 */
[----:B------:R-:W-:Y:S01]  /*69c0*/  FMUL R9, R33, R9 ;  /* 0x0000000921097220 */ /* 0x000fe20000400000 */
[----:B------:R-:W-:Y:S01]  /*69d0*/  F2FP.BF16.F32.PACK_AB R4, R5, R4 ;  /* 0x000000040504723e */ /* 0x000fe200000010ff */
[----:B------:R-:W-:Y:S01]  /*69e0*/  FMUL R10, R33, R10 ;  /* 0x0000000a210a7220 */ /* 0x000fe20000400000 */
[----:B------:R-:W-:Y:S01]  /*69f0*/  F2FP.BF16.F32.PACK_AB R5, R7, R6 ;  /* 0x000000060705723e */ /* 0x000fe200000010ff */
[C---:B------:R-:W-:Y:S01]  /*6a00*/  FFMA R8, R35.reuse, R37, R8 ;  /* 0x0000002523087223 */ /* 0x040fe20000000008 */
[----:B------:R-:W-:Y:S01]  /*6a10*/  FFMA R9, R35, R38, R9 ;  /* 0x0000002623097223 */ /* 0x000fe20000000009 */
[C---:B------:R-:W-:Y:S01]  /*6a20*/  FMUL R11, R33.reuse, R11 ;  /* 0x0000000b210b7220 */ /* 0x040fe20000400000 */
[C---:B------:R-:W-:Y:S01]  /*6a30*/  FMUL R0, R33.reuse, R12 ;  /* 0x0000000c21007220 */ /* 0x040fe20000400000 */
[----:B------:R-:W-:Y:S01]  /*6a40*/  FMUL R2, R33, R13 ;  /* 0x0000000d21027220 */ /* 0x000fe20000400000 */
[----:B------:R-:W-:Y:S01]  /*6a50*/  FFMA R10, R35, R39, R10 ;  /* 0x00000027230a7223 */ /* 0x000fe2000000000a */
[----:B------:R-:W-:Y:S01]  /*6a60*/  FMUL R3, R33, R14 ;  /* 0x0000000e21037220 */ /* 0x000fe20000400000 */
[----:B------:R-:W-:Y:S01]  /*6a70*/  F2FP.BF16.F32.PACK_AB R6, R9, R8 ;  /* 0x000000080906723e */ /* 0x000fe200000010ff */
[----:B------:R-:W-:Y:S01]  /*6a80*/  FFMA R11, R35, R40, R11 ;  /* 0x00000028230b7223 */ /* 0x000fe2000000000b */
[C---:B------:R-:W-:Y:S01]  /*6a90*/  FMUL R15, R33.reuse, R15 ;  /* 0x0000000f210f7220 */ /* 0x040fe20000400000 */
[----:B------:R-:W-:Y:S01]  /*6aa0*/  FMUL R12, R33, R16 ;  /* 0x00000010210c7220 */ /* 0x000fe20000400000 */
[----:B------:R-:W-:Y:S01]  /*6ab0*/  FFMA R0, R35, R41, R0 ;  /* 0x0000002923007223 */ /* 0x000fe20000000000 */
[----:B------:R-:W-:Y:S01]  /*6ac0*/  MOV R8, UR43 ;  /* 0x0000002b00087c02 */ /* 0x000fe20008000f00 */
[----:B------:R-:W-:Y:S01]  /*6ad0*/  FMUL R13, R33, R17 ;  /* 0x00000011210d7220 */ /* 0x000fe20000400000 */
[----:B------:R-:W-:Y:S01]  /*6ae0*/  FFMA R2, R35, R42, R2 ;  /* 0x0000002a23027223 */ /* 0x000fe20000000002 */
[----:B------:R-:W-:Y:S01]  /*6af0*/  FMUL R14, R33, R18 ;  /* 0x00000012210e7220 */ /* 0x000fe20000400000 */
[C---:B------:R-:W-:Y:S01]  /*6b00*/  FFMA R3, R35.reuse, R43, R3 ;  /* 0x0000002b23037223 */ /* 0x040fe20000000003 */
[----:B------:R-:W-:Y:S01]  /*6b10*/  FFMA R15, R35, R44, R15 ;  /* 0x0000002c230f7223 */ /* 0x000fe2000000000f */
[----:B------:R-:W-:Y:S01]  /*6b20*/  FMUL R19, R33, R19 ;  /* 0x0000001321137220 */ /* 0x000fe20000400000 */
[C---:B------:R-:W-:Y:S01]  /*6b30*/  FFMA R12, R35.reuse, R45, R12 ;  /* 0x0000002d230c7223 */ /* 0x040fe2000000000c */
[----:B------:R-:W-:Y:S01]  /*6b40*/  LEA R8, R8, R64, 0xb ;  /* 0x0000004008087211 */ /* 0x000fe200078e58ff */
        /* <DEDUP_REMOVED lines=22> */
[----:B------:R-:W-:Y:S02]  /*6cb0*/  UIADD3 UR5, UPT, UPT, UR41, 0x20, URZ ;  /* 0x0000002029057890 */ /* 0x000fe4000fffe0ff */
[----:B------:R-:W-:Y:S02]  /*6cc0*/  UIADD3 UR4, UPT, UPT, UR10, 0x200, URZ ;  /* 0x000002000a047890 */ /* 0x000fe4000fffe0ff */
[----:B------:R-:W-:Y:S01]  /*6cd0*/  UIADD3.X UR9, UPT, UPT, URZ, UR55, URZ, UP0, !UPT ;  /* 0x00000037ff097290 */ /* 0x000fe200087fe4ff */
[----:B------:R-:W-:Y:S01]  /*6ce0*/  UMOV UR6, UR42 ;  /* 0x0000002a00067c82 */ /* 0x000fe20008000000 */
[----:B------:R-:W-:Y:S07]  /*6cf0*/  UMOV UR7, UR36 ;  /* 0x0000002400077c82 */ /* 0x000fee0008000000 */
[----:B------:R2:W-:Y:S02]  /*6d00*/  UTMASTG.3D [UR4], [UR8] ;  /* 0x00000004080073b5 */ /* 0x0005e40008010000 */
[----:B--2---:R0:W-:Y:S02]  /*6d10*/  UTMACMDFLUSH ;  /* 0x00000000000079b7 */ /* 0x0041e40000000000 */
.L_x_108:
[----:B------:R-:W-:Y:S05]  /*6d20*/  BSYNC.RECONVERGENT B0 ;  /* 0x0000000000007941 */ /* 0x000fea0003800200 */
.L_x_107:
[----:B------:R-:W-:Y:S01]  /*6d30*/  UIADD3 UR43, UPT, UPT, UR43, 0x1, URZ ;  /* 0x000000012b2b7890 */ /* 0x000fe2000fffe0ff */
[----:B------:R-:W-:Y:S03]  /*6d40*/  BSSY.RECONVERGENT B0, `(.L_x_109) ;  /* 0x0000008000007945 */ /* 0x000fe60003800200 */
[----:B------:R-:W-:Y:S04]  /*6d50*/  UISETP.NE.AND UP0, UPT, UR43, 0x3, UPT ;  /* 0x000000032b00788c */ /* 0x000fe8000bf05270 */
[----:B------:R-:W-:Y:S02]  /*6d60*/  UISETP.EQ.XOR UP1, UPT, UR40, 0x3, !UP0 ;  /* 0x000000032800788c */ /* 0x000fe4000c722a70 */
[----:B------:R-:W-:Y:S02]  /*6d70*/  USEL UR56, UR43, URZ, UP0 ;  /* 0x000000ff2b387287 */ /* 0x000fe40008000000 */
[----:B------:R-:W-:Y:S04]  /*6d80*/  USEL UR4, URZ, 0x1, !UP1 ;  /* 0x00000001ff047887 */ /* 0x000fe8000c800000 */
[----:B------:R-:W-:Y:S01]  /*6d90*/  ULOP3.LUT UR51, UR51, UR4, URZ, 0x3c, !UPT ;  /* 0x0000000433337292 */ /* 0x000fe2000f8e3cff */
[----:B------:R-:W-:Y:S11]  /*6da0*/  @P0 BRA `(.L_x_110) ;  /* 0x0000000000040947 */ /* 0x000ff60003800000 */
[----:B------:R-:W-:Y:S04]  /*6db0*/  DEPBAR.LE SB0, 0x1 ;  /* 0x000080400000791a */ /* 0x000fe80000000000 */
.L_x_110:
[----:B------:R-:W-:Y:S05]  /*6dc0*/  BSYNC.RECONVERGENT B0 ;  /* 0x0000000000007941 */ /* 0x000fea0003800200 */
.L_x_109:
[----:B------:R-:W-:Y:S01]  /*6dd0*/  BAR.SYNC.DEFER_BLOCKING 0x1, 0x80 ;  /* 0x0042000000007b1d */ /* 0x000fe20000010000 */
[----:B------:R-:W-:Y:S01]  /*6de0*/  UISETP.NE.AND UP0, UPT, UR50, -0x2, UPT ;  /* 0xfffffffe3200788c */ /* 0x000fe2000bf05270 */
[----:B------:R-:W-:Y:S08]  /*6df0*/  IADD3 R31, PT, PT, R31, 0x1, RZ ;  /* 0x000000011f1f7810 */ /* 0x000ff00007ffe0ff */
[----:B------:R-:W-:Y:S05]  /*6e00*/  BRA.U !UP0, `(.L_x_111) ;  /* 0x0000000108287547 */ /* 0x000fea000b800000 */
[----:B------:R-:W-:Y:S01]  /*6e10*/  ISETP.NE.AND P0, PT, R74, RZ, PT ;  /* 0x000000ff4a00720c */ /* 0x000fe20003f05270 */
[----:B------:R-:W-:Y:S01]  /*6e20*/  IMAD.U32 R2, RZ, RZ, UR49 ;  /* 0x00000031ff027e24 */ /* 0x000fe2000f8e00ff */
[----:B------:R-:W-:Y:S01]  /*6e30*/  UIADD3 UR49, UPT, UPT, UR49, 0x1, URZ ;  /* 0x0000000131317890 */ /* 0x000fe2000fffe0ff */
[----:B------:R-:W-:Y:S03]  /*6e40*/  IMAD.U32 R0, RZ, RZ, UR37 ;  /* 0x00000025ff007e24 */ /* 0x000fe6000f8e00ff */
[----:B------:R-:W-:Y:S04]  /*6e50*/  UISETP.NE.AND UP0, UPT, UR49, 0x3, UPT ;  /* 0x000000033100788c */ /* 0x000fe8000bf05270 */
[----:B------:R-:W-:Y:S03]  /*6e60*/  USEL UR49, UR49, URZ, UP0 ;  /* 0x000000ff31317287 */ /* 0x000fe60008000000 */
[----:B------:R-:W-:Y:S05]  /*6e70*/  @P0 LEA R2, R2, UR48, 0x3 ;  /* 0x0000003002020c11 */ /* 0x000fea000f8e18ff */
[----:B------:R-:W-:Y:S05]  /*6e80*/  @P0 VIADD R2, R2, 0x78 ;  /* 0x0000007802020836 */ /* 0x000fea0000000000 */
[----:B------:R-:W-:Y:S04]  /*6e90*/  @P0 PRMT R0, R0, 0x654, R2 ;  /* 0x0000065400000816 */ /* 0x000fe80000000002 */
[----:B------:R2:W-:Y:S03]  /*6ea0*/  @P0 SYNCS.ARRIVE.TRANS64.RED.A1T0 RZ, [R0+URZ], RZ ;  /* 0x000000ff00ff09a7 */ /* 0x0005e600081004ff */
.L_x_111:
[----:B------:R-:W-:Y:S01]  /*6eb0*/  ISETP.NE.AND P2, PT, R71, RZ, PT ;  /* 0x000000ff4700720c */ /* 0x000fe20003f45270 */
[----:B------:R-:W-:Y:S01]  /*6ec0*/  UIADD3 UR50, UPT, UPT, UR50, 0x2, URZ ;  /* 0x0000000232327890 */ /* 0x000fe2000fffe0ff */
[----:B------:R-:W-:Y:S01]  /*6ed0*/  ISETP.NE.AND P0, PT, R73, 0x2, PT ;  /* 0x000000024900780c */ /* 0x000fe20003f05270 */
[----:B------:R-:W-:Y:S01]  /*6ee0*/  IMAD.IADD R20, R29, 0x1, R58 ;  /* 0x000000011d147824 */ /* 0x000fe200078e023a */
[----:B------:R-:W-:Y:S01]  /*6ef0*/  ISETP.NE.AND P1, PT, R31, 0x4, PT ;  /* 0x000000041f00780c */ /* 0x000fe20003f25270 */
[----:B------:R-:W-:Y:S01]  /*6f00*/  IMAD.IADD R21, R30, 0x1, R59 ;  /* 0x000000011e157824 */ /* 0x000fe200078e023b */
[----:B------:R-:W-:Y:S02]  /*6f10*/  SEL R2, RZ, 0x1, P0 ;  /* 0x00000001ff027807 */ /* 0x000fe40000000000 */
[----:B--2---:R-:W-:Y:S02]  /*6f20*/  SEL R0, RZ, 0x1, P1 ;  /* 0x00000001ff007807 */ /* 0x004fe40000800000 */
[----:B------:R-:W-:Y:S02]  /*6f30*/  LOP3.LUT R67, R67, R2, RZ, 0x3c, !PT ;  /* 0x0000000243437212 */ /* 0x000fe400078e3cff */
[----:B------:R-:W-:Y:S02]  /*6f40*/  LOP3.LUT R68, R68, R0, RZ, 0x3c, !PT ;  /* 0x0000000044447212 */ /* 0x000fe400078e3cff */
[----:B------:R-:W-:Y:S02]  /*6f50*/  @P2 R2UR UR36, R66 ;  /* 0x00000000422422ca */ /* 0x000fe400000e0000 */
[----:B------:R-:W-:Y:S02]  /*6f60*/  SEL R73, R73, RZ, P0 ;  /* 0x000000ff49497207 */ /* 0x000fe40000000000 */
[----:B------:R-:W-:Y:S01]  /*6f70*/  SEL R31, R31, RZ, P1 ;  /* 0x000000ff1f1f7207 */ /* 0x000fe20000800000 */
[----:B------:R-:W-:Y:S10]  /*6f80*/  @P2 BRA `(.L_x_112) ;  /* 0xffffffdc00e02947 */ /* 0x000ff4000383ffff */
[----:B------:R-:W-:-:S09]  /*6f90*/  UISETP.NE.AND UP0, UPT, UR53, URZ, UPT ;  /* 0x000000ff3500728c */ /* 0x000fd2000bf05270 */
[----:B------:R-:W-:Y:S05]  /*6fa0*/  BRA.U !UP0, `(.L_x_113) ;  /* 0x0000000108487547 */ /* 0x000fea000b800000 */
[----:B------:R-:W2:Y:S02]  /*6fb0*/  LDCU.64 UR4, c[0x0][0x890] ;  /* 0x00011200ff0477ac */ /* 0x000ea40008000a00 */
[----:B--2---:R-:W-:-:S04]  /*6fc0*/  UISETP.NE.U32.AND UP0, UPT, UR4, URZ, UPT ;  /* 0x000000ff0400728c */ /* 0x004fc8000bf05070 */
[----:B------:R-:W-:-:S09]  /*6fd0*/  UISETP.NE.AND.EX UP0, UPT, UR5, URZ, UPT, UP0 ;  /* 0x000000ff0500728c */ /* 0x000fd2000bf05300 */
[----:B------:R-:W-:Y:S05]  /*6fe0*/  BRA.U UP0, `(.L_x_114) ;  /* 0x00000001000c7547 */ /* 0x000fea000b800000 */
[----:B------:R-:W-:-:S13]  /*6ff0*/  FSETP.NEU.AND P0, PT, R35, RZ, PT ;  /* 0x000000ff2300720b */ /* 0x000fda0003f0d000 */
[----:B------:R-:W-:Y:S05]  /*7000*/  @!P0 EXIT ;  /* 0x000000000000894d */ /* 0x000fea0003800000 */
[----:B------:R-:W-:Y:S05]  /*7010*/  BRA `(.L_x_113) ;  /* 0x00000000002c7947 */ /* 0x000fea0003800000 */
.L_x_114:
[----:B------:R-:W-:Y:S01]  /*7020*/  ISETP.NE.AND P0, PT, R72, RZ, PT ;  /* 0x000000ff4800720c */ /* 0x000fe20003f05270 */
[----:B------:R-:W-:-:S12]  /*7030*/  BSSY.RECONVERGENT B0, `(.L_x_113) ;  /* 0x0000009000007945 */ /* 0x000fd80003800200 */
[----:B------:R-:W-:Y:S05]  /*7040*/  @P0 BRA `(.L_x_115) ;  /* 0x0000000000140947 */ /* 0x000fea0003800000 */
[----:B------:R-:W2:Y:S02]  /*7050*/  LDCU.64 UR4, c[0x0][0x888] ;  /* 0x00011100ff0477ac */ /* 0x000ea40008000a00 */
[----:B--2---:R-:W-:-:S04]  /*7060*/  ISETP.NE.U32.AND P0, PT, RZ, UR4, PT ;  /* 0x00000004ff007c0c */ /* 0x004fc8000bf05070 */
[----:B------:R-:W-:-:S13]  /*7070*/  ISETP.NE.AND.EX P0, PT, RZ, UR5, PT, P0 ;  /* 0x00000005ff007c0c */ /* 0x000fda000bf05300 */
[----:B------:R-:W-:Y:S05]  /*7080*/  @!P0 EXIT ;  /* 0x000000000000894d */ /* 0x000fea0003800000 */
[----:B------:R-:W-:Y:S05]  /*7090*/  BRA `(.L_x_116) ;  /* 0x0000000000087947 */ /* 0x000fea0003800000 */
.L_x_115:
[----:B------:R-:W-:-:S13]  /*70a0*/  FSETP.NEU.AND P0, PT, R35, RZ, PT ;  /* 0x000000ff2300720b */ /* 0x000fda0003f0d000 */
[----:B------:R-:W-:Y:S05]  /*70b0*/  @!P0 EXIT ;  /* 0x000000000000894d */ /* 0x000fea0003800000 */
.L_x_116:
[----:B------:R-:W-:Y:S05]  /*70c0*/  BSYNC.RECONVERGENT B0 ;  /* 0x0000000000007941 */ /* 0x000fea0003800200 */
.L_x_113:
[----:B------:R-:W-:Y:S01]  /*70d0*/  ULEA UR4, UR49, UR48, 0x3 ;  /* 0x0000003031047291 */ /* 0x000fe2000f8e18ff */
[----:B------:R-:W-:-:S04]  /*70e0*/  DEPBAR.LE SB0, 0x0 ;  /* 0x000080000000791a */ /* 0x000fc80000000000 */
[----:B------:R-:W-:-:S04]  /*70f0*/  UIADD3 UR4, UPT, UPT, UR4, 0x78, URZ ;  /* 0x0000007804047890 */ /* 0x000fc8000fffe0ff */
[----:B------:R-:W-:-:S09]  /*7100*/  UPRMT UR4, UR37, 0x654, UR4 ;  /* 0x0000065425047896 */ /* 0x000fd20008000004 */
[----:B------:R-:W-:Y:S01]  /*7110*/  SYNCS.ARRIVE.TRANS64.RED.A1T0 RZ, [UR4], RZ ;  /* 0x000000ffffff79a7 */ /* 0x000fe20008100404 */
[----:B------:R-:W-:Y:S05]  /*7120*/  EXIT ;  /* 0x000000000000794d */ /* 0x000fea0003800000 */
.L_x_19:
[----:B--2---:R2:W1:Y:S02]  /*7130*/  SYNCS.PHASECHK.TRANS64.TRYWAIT P0, [R2+URZ+0x110], R3 ;  /* 0x00011003020075a7 */ /* 0x00446400080011ff */
[----:B-1----:R-:W-:Y:S05]  /*7140*/  @!P0 NANOSLEEP.SYNCS 0x989680 ;  /* 0x009896800000895d */ /* 0x002fea0003900000 */
[----:B------:R-:W1:Y:S02]  /*7150*/  @!P0 SYNCS.PHASECHK.TRANS64 P0, [R2+URZ+0x110], R3 ;  /* 0x00011003020085a7 */ /* 0x000e6400080010ff */
[----:B-1----:R-:W-:Y:S05]  /*7160*/  @!P0 BRA `(.L_x_19) ;  /* 0xfffffffc00f08947 */ /* 0x002fea000383ffff */
[----:B------:R-:W-:Y:S05]  /*7170*/  BRA `(.L_x_117) ;  /* 0xffffffa400207947 */ /* 0x000fea000383ffff */
.L_x_22:
[----:B-1----:R-:W-:-:S07]  /*7180*/  MOV R2, UR33 ;  /* 0x0000002100027c02 */ /* 0x002fce0008000f00 */
.L_x_118:
[----:B-1----:R1:W2:Y:S02]  /*7190*/  SYNCS.PHASECHK.TRANS64.TRYWAIT P0, [R2+URZ+0x30], R4 ;  /* 0x00003004020075a7 */ /* 0x0022a400080011ff */
[----:B--2---:R-:W-:Y:S05]  /*71a0*/  @!P0 NANOSLEEP.SYNCS 0x989680 ;  /* 0x009896800000895d */ /* 0x004fea0003900000 */
[----:B------:R-:W2:Y:S02]  /*71b0*/  @!P0 SYNCS.PHASECHK.TRANS64 P0, [R2+URZ+0x30], R4 ;  /* 0x00003004020085a7 */ /* 0x000ea400080010ff */
[----:B--2---:R-:W-:Y:S05]  /*71c0*/  @!P0 BRA `(.L_x_118) ;  /* 0xfffffffc00f08947 */ /* 0x004fea000383ffff */
[----:B------:R-:W-:Y:S05]  /*71d0*/  BRA `(.L_x_21) ;  /* 0xffffffa400707947 */ /* 0x000fea000383ffff */
.L_x_28:
[----:B-1----:R-:W-:-:S07]  /*71e0*/  MOV R2, UR25 ;  /* 0x0000001900027c02 */ /* 0x002fce0008000f00 */
.L_x_119:
[----:B-1----:R1:W2:Y:S02]  /*71f0*/  SYNCS.PHASECHK.TRANS64.TRYWAIT P0, [R2+URZ+0x30], R4 ;  /* 0x00003004020075a7 */ /* 0x0022a400080011ff */
[----:B--2---:R-:W-:Y:S05]  /*7200*/  @!P0 NANOSLEEP.SYNCS 0x989680 ;  /* 0x009896800000895d */ /* 0x004fea0003900000 */
[----:B------:R-:W2:Y:S02]  /*7210*/  @!P0 SYNCS.PHASECHK.TRANS64 P0, [R2+URZ+0x30], R4 ;  /* 0x00003004020085a7 */ /* 0x000ea400080010ff */
[----:B--2---:R-:W-:Y:S05]  /*7220*/  @!P0 BRA `(.L_x_119) ;  /* 0xfffffffc00f08947 */ /* 0x004fea000383ffff */
[----:B------:R-:W-:Y:S05]  /*7230*/  BRA `(.L_x_27) ;  /* 0xffffffa8002c7947 */ /* 0x000fea000383ffff */
.L_x_32:
[----:B-1----:R1:W2:Y:S02]  /*7240*/  SYNCS.PHASECHK.TRANS64.TRYWAIT P0, [R2+URZ+0xa0], R3 ;  /* 0x0000a003020075a7 */ /* 0x0022a400080011ff */
[----:B--2---:R-:W-:Y:S05]  /*7250*/  @!P0 NANOSLEEP.SYNCS 0x989680 ;  /* 0x009896800000895d */ /* 0x004fea0003900000 */
[----:B------:R-:W2:Y:S02]  /*7260*/  @!P0 SYNCS.PHASECHK.TRANS64 P0, [R2+URZ+0xa0], R3 ;  /* 0x0000a003020085a7 */ /* 0x000ea400080010ff */
[----:B--2---:R-:W-:Y:S05]  /*7270*/  @!P0 BRA `(.L_x_32) ;  /* 0xfffffffc00f08947 */ /* 0x004fea000383ffff */
[----:B------:R-:W-:Y:S05]  /*7280*/  BRA `(.L_x_120) ;  /* 0xffffffa800d07947 */ /* 0x000fea000383ffff */
.L_x_36:
[----:B----4-:R-:W-:-:S07]  /*7290*/  MOV R0, UR5 ;  /* 0x0000000500007c02 */ /* 0x010fce0008000f00 */
.L_x_121:
[----:B-1----:R1:W2:Y:S02]  /*72a0*/  SYNCS.PHASECHK.TRANS64.TRYWAIT P0, [R0+URZ], R2 ;  /* 0x00000002000075a7 */ /* 0x0022a400080011ff */
[----:B--2---:R-:W-:Y:S05]  /*72b0*/  @!P0 NANOSLEEP.SYNCS 0x989680 ;  /* 0x009896800000895d */ /* 0x004fea0003900000 */
[----:B------:R-:W2:Y:S02]  /*72c0*/  @!P0 SYNCS.PHASECHK.TRANS64 P0, [R0+URZ], R2 ;  /* 0x00000002000085a7 */ /* 0x000ea400080010ff */
[----:B--2---:R-:W-:Y:S05]  /*72d0*/  @!P0 BRA `(.L_x_121) ;  /* 0xfffffffc00f08947 */ /* 0x004fea000383ffff */
[----:B------:R-:W-:Y:S05]  /*72e0*/  BRA `(.L_x_122) ;  /* 0xffffffb000407947 */ /* 0x000fea000383ffff */
.L_x_37:
[----:B----4-:R-:W-:-:S07]  /*72f0*/  MOV R0, UR5 ;  /* 0x0000000500007c02 */ /* 0x010fce0008000f00 */
.L_x_123:
[----:B-1----:R1:W2:Y:S02]  /*7300*/  SYNCS.PHASECHK.TRANS64.TRYWAIT P0, [R0+URZ], R3 ;  /* 0x00000003000075a7 */ /* 0x0022a400080011ff */
[----:B--2---:R-:W-:Y:S05]  /*7310*/  @!P0 NANOSLEEP.SYNCS 0x989680 ;  /* 0x009896800000895d */ /* 0x004fea0003900000 */
[----:B------:R-:W2:Y:S02]  /*7320*/  @!P0 SYNCS.PHASECHK.TRANS64 P0, [R0+URZ], R3 ;  /* 0x00000003000085a7 */ /* 0x000ea400080010ff */
[----:B--2---:R-:W-:Y:S05]  /*7330*/  @!P0 BRA `(.L_x_123) ;  /* 0xfffffffc00f08947 */ /* 0x004fea000383ffff */
[----:B------:R-:W-:Y:S05]  /*7340*/  BRA `(.L_x_124) ;  /* 0xffffffb0004c7947 */ /* 0x000fea000383ffff */
.L_x_38:
[----:B----4-:R-:W-:-:S07]  /*7350*/  MOV R0, UR5 ;  /* 0x0000000500007c02 */ /* 0x010fce0008000f00 */
.L_x_125:
[----:B-1----:R1:W2:Y:S02]  /*7360*/  SYNCS.PHASECHK.TRANS64.TRYWAIT P0, [R0+URZ], R3 ;  /* 0x00000003000075a7 */ /* 0x0022a400080011ff */
[----:B--2---:R-:W-:Y:S05]  /*7370*/  @!P0 NANOSLEEP.SYNCS 0x989680 ;  /* 0x009896800000895d */ /* 0x004fea0003900000 */
[----:B------:R-:W2:Y:S02]  /*7380*/  @!P0 SYNCS.PHASECHK.TRANS64 P0, [R0+URZ], R3 ;  /* 0x00000003000085a7 */ /* 0x000ea400080010ff */
[----:B--2---:R-:W-:Y:S05]  /*7390*/  @!P0 BRA `(.L_x_125) ;  /* 0xfffffffc00f08947 */ /* 0x004fea000383ffff */
[----:B------:R-:W-:Y:S05]  /*73a0*/  BRA `(.L_x_126) ;  /* 0xffffffb000587947 */ /* 0x000fea000383ffff */
.L_x_39:
[----:B----4-:R-:W-:-:S07]  /*73b0*/  MOV R0, UR5 ;  /* 0x0000000500007c02 */ /* 0x010fce0008000f00 */
.L_x_127:
[----:B-1----:R1:W2:Y:S02]  /*73c0*/  SYNCS.PHASECHK.TRANS64.TRYWAIT P0, [R0+URZ], R3 ;  /* 0x00000003000075a7 */ /* 0x0022a400080011ff */
[----:B--2---:R-:W-:Y:S05]  /*73d0*/  @!P0 NANOSLEEP.SYNCS 0x989680 ;  /* 0x009896800000895d */ /* 0x004fea0003900000 */
[----:B------:R-:W2:Y:S02]  /*73e0*/  @!P0 SYNCS.PHASECHK.TRANS64 P0, [R0+URZ], R3 ;  /* 0x00000003000085a7 */ /* 0x000ea400080010ff */
[----:B--2---:R-:W-:Y:S05]  /*73f0*/  @!P0 BRA `(.L_x_127) ;  /* 0xfffffffc00f08947 */ /* 0x004fea000383ffff */
[----:B------:R-:W-:Y:S05]  /*7400*/  BRA `(.L_x_128) ;  /* 0xffffffb000647947 */ /* 0x000fea000383ffff */
.L_x_40:
[----:B----4-:R-:W-:-:S07]  /*7410*/  MOV R0, UR5 ;  /* 0x0000000500007c02 */ /* 0x010fce0008000f00 */
.L_x_129:
[----:B-1----:R1:W2:Y:S02]  /*7420*/  SYNCS.PHASECHK.TRANS64.TRYWAIT P0, [R0+URZ], R3 ;  /* 0x00000003000075a7 */ /* 0x0022a400080011ff */
[----:B--2---:R-:W-:Y:S05]  /*7430*/  @!P0 NANOSLEEP.SYNCS 0x989680 ;  /* 0x009896800000895d */ /* 0x004fea0003900000 */
[----:B------:R-:W2:Y:S02]  /*7440*/  @!P0 SYNCS.PHASECHK.TRANS64 P0, [R0+URZ], R3 ;  /* 0x00000003000085a7 */ /* 0x000ea400080010ff */
[----:B--2---:R-:W-:Y:S05]  /*7450*/  @!P0 BRA `(.L_x_129) ;  /* 0xfffffffc00f08947 */ /* 0x004fea000383ffff */
[----:B------:R-:W-:Y:S05]  /*7460*/  BRA `(.L_x_130) ;  /* 0xffffffb000707947 */ /* 0x000fea000383ffff */
.L_x_43:
[----:B-1----:R1:W2:Y:S02]  /*7470*/  SYNCS.PHASECHK.TRANS64.TRYWAIT P0, [R0+URZ+0x100], R4 ;  /* 0x00010004000075a7 */ /* 0x0022a400080011ff */
[----:B--2---:R-:W-:Y:S05]  /*7480*/  @!P0 NANOSLEEP.SYNCS 0x989680 ;  /* 0x009896800000895d */ /* 0x004fea0003900000 */
[----:B------:R-:W2:Y:S02]  /*7490*/  @!P0 SYNCS.PHASECHK.TRANS64 P0, [R0+URZ+0x100], R4 ;  /* 0x00010004000085a7 */ /* 0x000ea400080010ff */
[----:B--2---:R-:W-:Y:S05]  /*74a0*/  @!P0 BRA `(.L_x_43) ;  /* 0xfffffffc00f08947 */ /* 0x004fea000383ffff */
[----:B------:R-:W-:Y:S05]  /*74b0*/  BRA `(.L_x_131) ;  /* 0xffffffb000cc7947 */ /* 0x000fea000383ffff */
.L_x_44:
[----:B------:R-:W-:-:S07]  /*74c0*/  MOV R0, UR5 ;  /* 0x0000000500007c02 */ /* 0x000fce0008000f00 */
.L_x_132:
[----:B-1----:R1:W2:Y:S02]  /*74d0*/  SYNCS.PHASECHK.TRANS64.TRYWAIT P0, [R0+URZ+0xb0], R5 ;  /* 0x0000b005000075a7 */ /* 0x0022a400080011ff */
[----:B--2---:R-:W-:Y:S05]  /*74e0*/  @!P0 NANOSLEEP.SYNCS 0x989680 ;  /* 0x009896800000895d */ /* 0x004fea0003900000 */
[----:B------:R-:W2:Y:S02]  /*74f0*/  @!P0 SYNCS.PHASECHK.TRANS64 P0, [R0+URZ+0xb0], R5 ;  /* 0x0000b005000085a7 */ /* 0x000ea400080010ff */
[----:B--2---:R-:W-:Y:S05]  /*7500*/  @!P0 BRA `(.L_x_132) ;  /* 0xfffffffc00f08947 */ /* 0x004fea000383ffff */
[----:B------:R-:W-:Y:S05]  /*7510*/  BRA `(.L_x_133) ;  /* 0xffffffb000dc7947 */ /* 0x000fea000383ffff */
.L_x_45:
[----:B-1----:R1:W2:Y:S02]  /*7520*/  SYNCS.PHASECHK.TRANS64.TRYWAIT P1, [R0+URZ+0xa0], R4 ;  /* 0x0000a004000075a7 */ /* 0x0022a400080211ff */
[----:B--2---:R-:W-:Y:S05]  /*7530*/  @!P1 NANOSLEEP.SYNCS 0x989680 ;  /* 0x009896800000995d */ /* 0x004fea0003900000 */
[----:B------:R-:W2:Y:S02]  /*7540*/  @!P1 SYNCS.PHASECHK.TRANS64 P1, [R0+URZ+0xa0], R4 ;  /* 0x0000a004000095a7 */ /* 0x000ea400080210ff */
[----:B--2---:R-:W-:Y:S05]  /*7550*/  @!P1 BRA `(.L_x_45) ;  /* 0xfffffffc00f09947 */ /* 0x004fea000383ffff */
[----:B------:R-:W-:Y:S05]  /*7560*/  BRA `(.L_x_134) ;  /* 0xffffffb4000c7947 */ /* 0x000fea000383ffff */
.L_x_48:
[----:B------:R-:W-:-:S07]  /*7570*/  MOV R0, UR5 ;  /* 0x0000000500007c02 */ /* 0x000fce0008000f00 */
.L_x_135:
[----:B-1----:R1:W2:Y:S02]  /*7580*/  SYNCS.PHASECHK.TRANS64.TRYWAIT P0, [R0+URZ+0xb0], R2 ;  /* 0x0000b002000075a7 */ /* 0x0022a400080011ff */
[----:B--2---:R-:W-:Y:S05]  /*7590*/  @!P0 NANOSLEEP.SYNCS 0x989680 ;  /* 0x009896800000895d */ /* 0x004fea0003900000 */
[----:B------:R-:W2:Y:S02]  /*75a0*/  @!P0 SYNCS.PHASECHK.TRANS64 P0, [R0+URZ+0xb0], R2 ;  /* 0x0000b002000085a7 */ /* 0x000ea400080010ff */
[----:B--2---:R-:W-:Y:S05]  /*75b0*/  @!P0 BRA `(.L_x_135) ;  /* 0xfffffffc00f08947 */ /* 0x004fea000383ffff */
[----:B------:R-:W-:Y:S05]  /*75c0*/  BRA `(.L_x_47) ;  /* 0xffffffb400607947 */ /* 0x000fea000383ffff */
.L_x_55:
[----:B-1----:R1:W2:Y:S02]  /*75d0*/  SYNCS.PHASECHK.TRANS64.TRYWAIT P1, [R0+URZ+0xa0], R2 ;  /* 0x0000a002000075a7 */ /* 0x0022a400080211ff */
[----:B--2---:R-:W-:Y:S05]  /*75e0*/  @!P1 NANOSLEEP.SYNCS 0x989680 ;  /* 0x009896800000995d */ /* 0x004fea0003900000 */
[----:B------:R-:W2:Y:S02]  /*75f0*/  @!P1 SYNCS.PHASECHK.TRANS64 P1, [R0+URZ+0xa0], R2 ;  /* 0x0000a002000095a7 */ /* 0x000ea400080210ff */
[----:B--2---:R-:W-:Y:S05]  /*7600*/  @!P1 BRA `(.L_x_55) ;  /* 0xfffffffc00f09947 */ /* 0x004fea000383ffff */
[----:B------:R-:W-:Y:S05]  /*7610*/  BRA `(.L_x_136) ;  /* 0xffffffb800ec7947 */ /* 0x000fea000383ffff */
.L_x_56:
[----:B------:R-:W-:-:S07]  /*7620*/  MOV R2, UR6 ;  /* 0x0000000600027c02 */ /* 0x000fce0008000f00 */
.L_x_137:
[----:B-1----:R1:W2:Y:S02]  /*7630*/  SYNCS.PHASECHK.TRANS64.TRYWAIT P0, [R2+URZ+0xe0], R0 ;  /* 0x0000e000020075a7 */ /* 0x0022a400080011ff */
[----:B--2---:R-:W-:Y:S05]  /*7640*/  @!P0 NANOSLEEP.SYNCS 0x989680 ;  /* 0x009896800000895d */ /* 0x004fea0003900000 */
[----:B------:R-:W2:Y:S02]  /*7650*/  @!P0 SYNCS.PHASECHK.TRANS64 P0, [R2+URZ+0xe0], R0 ;  /* 0x0000e000020085a7 */ /* 0x000ea400080010ff */
[----:B--2---:R-:W-:Y:S05]  /*7660*/  @!P0 BRA `(.L_x_137) ;  /* 0xfffffffc00f08947 */ /* 0x004fea000383ffff */
[----:B------:R-:W-:Y:S05]  /*7670*/  BRA `(.L_x_138) ;  /* 0xffffffbc003c7947 */ /* 0x000fea000383ffff */
.L_x_59:
[----:B------:R-:W-:Y:S07]  /*7680*/  MOV R0, UR10 ;  /* 0x0000000a00007c02 */ /* 0x000fee0008000f00 */
.L_x_139:
[----:B-1----:R1:W2:Y:S02]  /*7690*/  SYNCS.PHASECHK.TRANS64.TRYWAIT P0, [R0+URZ], R2 ;  /* 0x00000002000075a7 */ /* 0x0022a400080011ff */
[----:B--2---:R-:W-:Y:S05]  /*76a0*/  @!P0 NANOSLEEP.SYNCS 0x989680 ;  /* 0x009896800000895d */ /* 0x004fea0003900000 */
[----:B------:R-:W2:Y:S02]  /*76b0*/  @!P0 SYNCS.PHASECHK.TRANS64 P0, [R0+URZ], R2 ;  /* 0x00000002000085a7 */ /* 0x000ea400080010ff */
[----:B--2---:R-:W-:Y:S05]  /*76c0*/  @!P0 BRA `(.L_x_139) ;  /* 0xfffffffc00f08947 */ /* 0x004fea000383ffff */
[----:B------:R-:W-:Y:S05]  /*76d0*/  BRA `(.L_x_58) ;  /* 0xffffffbc00587947 */ /* 0x000fea000383ffff */
.L_x_62:
[----:B------:R-:W-:-:S07]  /*76e0*/  MOV R0, UR6 ;  /* 0x0000000600007c02 */ /* 0x000fce0008000f00 */
.L_x_140:
[----:B--2---:R2:W4:Y:S02]  /*76f0*/  SYNCS.PHASECHK.TRANS64.TRYWAIT P0, [R0+URZ], R2 ;  /* 0x00000002000075a7 */ /* 0x00452400080011ff */
[----:B----4-:R-:W-:Y:S05]  /*7700*/  @!P0 NANOSLEEP.SYNCS 0x989680 ;  /* 0x009896800000895d */ /* 0x010fea0003900000 */
[----:B------:R-:W4:Y:S02]  /*7710*/  @!P0 SYNCS.PHASECHK.TRANS64 P0, [R0+URZ], R2 ;  /* 0x00000002000085a7 */ /* 0x000f2400080010ff */
[----:B----4-:R-:W-:Y:S05]  /*7720*/  @!P0 BRA `(.L_x_140) ;  /* 0xfffffffc00f08947 */ /* 0x010fea000383ffff */
[----:B------:R-:W-:Y:S05]  /*7730*/  BRA `(.L_x_141) ;  /* 0xffffffc000847947 */ /* 0x000fea000383ffff */
.L_x_63:
[----:B------:R-:W-:-:S07]  /*7740*/  MOV R0, UR6 ;  /* 0x0000000600007c02 */ /* 0x000fce0008000f00 */
.L_x_142:
[----:B-1----:R1:W2:Y:S02]  /*7750*/  SYNCS.PHASECHK.TRANS64.TRYWAIT P0, [R0+URZ], R3 ;  /* 0x00000003000075a7 */ /* 0x0022a400080011ff */
[----:B--2---:R-:W-:Y:S05]  /*7760*/  @!P0 NANOSLEEP.SYNCS 0x989680 ;  /* 0x009896800000895d */ /* 0x004fea0003900000 */
[----:B------:R-:W2:Y:S02]  /*7770*/  @!P0 SYNCS.PHASECHK.TRANS64 P0, [R0+URZ], R3 ;  /* 0x00000003000085a7 */ /* 0x000ea400080010ff */
[----:B--2---:R-:W-:Y:S05]  /*7780*/  @!P0 BRA `(.L_x_142) ;  /* 0xfffffffc00f08947 */ /* 0x004fea000383ffff */
[----:B------:R-:W-:Y:S05]  /*7790*/  BRA `(.L_x_143) ;  /* 0xffffffc000907947 */ /* 0x000fea000383ffff */
.L_x_64:
[----:B------:R-:W-:-:S07]  /*77a0*/  MOV R0, UR6 ;  /* 0x0000000600007c02 */ /* 0x000fce0008000f00 */
.L_x_144:
[----:B-1----:R1:W2:Y:S02]  /*77b0*/  SYNCS.PHASECHK.TRANS64.TRYWAIT P0, [R0+URZ], R3 ;  /* 0x00000003000075a7 */ /* 0x0022a400080011ff */
[----:B--2---:R-:W-:Y:S05]  /*77c0*/  @!P0 NANOSLEEP.SYNCS 0x989680 ;  /* 0x009896800000895d */ /* 0x004fea0003900000 */
[----:B------:R-:W2:Y:S02]  /*77d0*/  @!P0 SYNCS.PHASECHK.TRANS64 P0, [R0+URZ], R3 ;  /* 0x00000003000085a7 */ /* 0x000ea400080010ff */
[----:B--2---:R-:W-:Y:S05]  /*77e0*/  @!P0 BRA `(.L_x_144) ;  /* 0xfffffffc00f08947 */ /* 0x004fea000383ffff */
[----:B------:R-:W-:Y:S05]  /*77f0*/  BRA `(.L_x_145) ;  /* 0xffffffc0009c7947 */ /* 0x000fea000383ffff */
.L_x_65:
[----:B-1----:R-:W-:-:S07]  /*7800*/  MOV R0, UR7 ;  /* 0x0000000700007c02 */ /* 0x002fce0008000f00 */
.L_x_146:
[----:B-1----:R1:W2:Y:S02]  /*7810*/  SYNCS.PHASECHK.TRANS64.TRYWAIT P0, [R0+URZ], R2 ;  /* 0x00000002000075a7 */ /* 0x0022a400080011ff */
[----:B--2---:R-:W-:Y:S05]  /*7820*/  @!P0 NANOSLEEP.SYNCS 0x989680 ;  /* 0x009896800000895d */ /* 0x004fea0003900000 */
[----:B------:R-:W2:Y:S02]  /*7830*/  @!P0 SYNCS.PHASECHK.TRANS64 P0, [R0+URZ], R2 ;  /* 0x00000002000085a7 */ /* 0x000ea400080010ff */
[----:B--2---:R-:W-:Y:S05]  /*7840*/  @!P0 BRA `(.L_x_146) ;  /* 0xfffffffc00f08947 */ /* 0x004fea000383ffff */
[----:B------:R-:W-:Y:S05]  /*7850*/  BRA `(.L_x_147) ;  /* 0xffffffc000a87947 */ /* 0x000fea000383ffff */
.L_x_70:
[----:B--2---:R2:W3:Y:S02]  /*7860*/  SYNCS.PHASECHK.TRANS64.TRYWAIT P0, [R0+URZ+0xa0], R2 ;  /* 0x0000a002000075a7 */ /* 0x0044e400080011ff */
[----:B---3--:R-:W-:Y:S05]  /*7870*/  @!P0 NANOSLEEP.SYNCS 0x989680 ;  /* 0x009896800000895d */ /* 0x008fea0003900000 */
[----:B------:R-:W3:Y:S02]  /*7880*/  @!P0 SYNCS.PHASECHK.TRANS64 P0, [R0+URZ+0xa0], R2 ;  /* 0x0000a002000085a7 */ /* 0x000ee400080010ff */
[----:B---3--:R-:W-:Y:S05]  /*7890*/  @!P0 BRA `(.L_x_70) ;  /* 0xfffffffc00f08947 */ /* 0x008fea000383ffff */
[----:B------:R-:W-:Y:S05]  /*78a0*/  BRA `(.L_x_148) ;  /* 0xffffffc400a07947 */ /* 0x000fea000383ffff */
.L_x_73:
[----:B------:R-:W-:Y:S07]  /*78b0*/  MOV R0, UR7 ;  /* 0x0000000700007c02 */ /* 0x000fee0008000f00 */
.L_x_149:
[----:B--2---:R2:W3:Y:S02]  /*78c0*/  SYNCS.PHASECHK.TRANS64.TRYWAIT P0, [R0+URZ+0x98], R2 ;  /* 0x00009802000075a7 */ /* 0x0044e400080011ff */
[----:B---3--:R-:W-:Y:S05]  /*78d0*/  @!P0 NANOSLEEP.SYNCS 0x989680 ;  /* 0x009896800000895d */ /* 0x008fea0003900000 */
[----:B------:R-:W3:Y:S02]  /*78e0*/  @!P0 SYNCS.PHASECHK.TRANS64 P0, [R0+URZ+0x98], R2 ;  /* 0x00009802000085a7 */ /* 0x000ee400080010ff */
[----:B---3--:R-:W-:Y:S05]  /*78f0*/  @!P0 BRA `(.L_x_149) ;  /* 0xfffffffc00f08947 */ /* 0x008fea000383ffff */
[----:B------:R-:W-:Y:S05]  /*7900*/  BRA `(.L_x_72) ;  /* 0xffffffc800807947 */ /* 0x000fea000383ffff */
.L_x_76:
[----:B------:R-:W-:Y:S07]  /*7910*/  MOV R0, UR15 ;  /* 0x0000000f00007c02 */ /* 0x000fee0008000f00 */
.L_x_150:
[----:B-1----:R1:W2:Y:S02]  /*7920*/  SYNCS.PHASECHK.TRANS64.TRYWAIT P0, [R0+URZ+0x78], R9 ;  /* 0x00007809000075a7 */ /* 0x0022a400080011ff */
[----:B--2---:R-:W-:Y:S05]  /*7930*/  @!P0 NANOSLEEP.SYNCS 0x989680 ;  /* 0x009896800000895d */ /* 0x004fea0003900000 */
[----:B------:R-:W2:Y:S02]  /*7940*/  @!P0 SYNCS.PHASECHK.TRANS64 P0, [R0+URZ+0x78], R9 ;  /* 0x00007809000085a7 */ /* 0x000ea400080010ff */
[----:B--2---:R-:W-:Y:S05]  /*7950*/  @!P0 BRA `(.L_x_150) ;  /* 0xfffffffc00f08947 */ /* 0x004fea000383ffff */
[----:B------:R-:W-:Y:S05]  /*7960*/  BRA `(.L_x_151) ;  /* 0xffffffc800f87947 */ /* 0x000fea000383ffff */
.L_x_77:
[----:B------:R-:W-:Y:S07]  /*7970*/  MOV R0, UR13 ;  /* 0x0000000d00007c02 */ /* 0x000fee0008000f00 */
.L_x_152:
[----:B-1----:R1:W2:Y:S02]  /*7980*/  SYNCS.PHASECHK.TRANS64.TRYWAIT P0, [R0+URZ+0x78], R20 ;  /* 0x00007814000075a7 */ /* 0x0022a400080011ff */
[----:B--2---:R-:W-:Y:S05]  /*7990*/  @!P0 NANOSLEEP.SYNCS 0x989680 ;  /* 0x009896800000895d */ /* 0x004fea0003900000 */
[----:B------:R-:W2:Y:S02]  /*79a0*/  @!P0 SYNCS.PHASECHK.TRANS64 P0, [R0+URZ+0x78], R20 ;  /* 0x00007814000085a7 */ /* 0x000ea400080010ff */
[----:B--2---:R-:W-:Y:S05]  /*79b0*/  @!P0 BRA `(.L_x_152) ;  /* 0xfffffffc00f08947 */ /* 0x004fea000383ffff */
[----:B------:R-:W-:Y:S05]  /*79c0*/  BRA `(.L_x_153) ;  /* 0xffffffcc00987947 */ /* 0x000fea000383ffff */
.L_x_79:
[----:B------:R-:W-:-:S07]  /*79d0*/  MOV R0, UR4 ;  /* 0x0000000400007c02 */ /* 0x000fce0008000f00 */
.L_x_154:
[----:B-1----:R1:W3:Y:S02]  /*79e0*/  SYNCS.PHASECHK.TRANS64.TRYWAIT P0, [R0+URZ], R2 ;  /* 0x00000002000075a7 */ /* 0x0022e400080011ff */
[----:B---3--:R-:W-:Y:S05]  /*79f0*/  @!P0 NANOSLEEP.SYNCS 0x989680 ;  /* 0x009896800000895d */ /* 0x008fea0003900000 */
[----:B------:R-:W3:Y:S02]  /*7a00*/  @!P0 SYNCS.PHASECHK.TRANS64 P0, [R0+URZ], R2 ;  /* 0x00000002000085a7 */ /* 0x000ee400080010ff */
[----:B---3--:R-:W-:Y:S05]  /*7a10*/  @!P0 BRA `(.L_x_154) ;  /* 0xfffffffc00f08947 */ /* 0x008fea000383ffff */
[----:B------:R-:W-:Y:S05]  /*7a20*/  BRA `(.L_x_155) ;  /* 0xffffffd000247947 */ /* 0x000fea000383ffff */
.L_x_80:
[----:B------:R-:W-:-:S07]  /*7a30*/  MOV R0, UR4 ;  /* 0x0000000400007c02 */ /* 0x000fce0008000f00 */
.L_x_156:
[----:B-1----:R1:W3:Y:S02]  /*7a40*/  SYNCS.PHASECHK.TRANS64.TRYWAIT P0, [R0+URZ], R2 ;  /* 0x00000002000075a7 */ /* 0x0022e400080011ff */
[----:B---3--:R-:W-:Y:S05]  /*7a50*/  @!P0 NANOSLEEP.SYNCS 0x989680 ;  /* 0x009896800000895d */ /* 0x008fea0003900000 */
[----:B------:R-:W3:Y:S02]  /*7a60*/  @!P0 SYNCS.PHASECHK.TRANS64 P0, [R0+URZ], R2 ;  /* 0x00000002000085a7 */ /* 0x000ee400080010ff */
[----:B---3--:R-:W-:Y:S05]  /*7a70*/  @!P0 BRA `(.L_x_156) ;  /* 0xfffffffc00f08947 */ /* 0x008fea000383ffff */
[----:B------:R-:W-:Y:S05]  /*7a80*/  BRA `(.L_x_157) ;  /* 0xffffffd000307947 */ /* 0x000fea000383ffff */
.L_x_82:
[----:B--2---:R2:W4:Y:S02]  /*7a90*/  SYNCS.PHASECHK.TRANS64.TRYWAIT P0, [R0+URZ+0xa0], R2 ;  /* 0x0000a002000075a7 */ /* 0x00452400080011ff */
[----:B----4-:R-:W-:Y:S05]  /*7aa0*/  @!P0 NANOSLEEP.SYNCS 0x989680 ;  /* 0x009896800000895d */ /* 0x010fea0003900000 */
[----:B------:R-:W4:Y:S02]  /*7ab0*/  @!P0 SYNCS.PHASECHK.TRANS64 P0, [R0+URZ+0xa0], R2 ;  /* 0x0000a002000085a7 */ /* 0x000f2400080010ff */
[----:B----4-:R-:W-:Y:S05]  /*7ac0*/  @!P0 BRA `(.L_x_82) ;  /* 0xfffffffc00f08947 */ /* 0x010fea000383ffff */
[----:B------:R-:W-:Y:S05]  /*7ad0*/  BRA `(.L_x_158) ;  /* 0xffffffd400207947 */ /* 0x000fea000383ffff */
.L_x_92:
[----:B-1----:R1:W3:Y:S02]  /*7ae0*/  SYNCS.PHASECHK.TRANS64.TRYWAIT P1, [R2+URZ+0x60], R4 ;  /* 0x00006004020075a7 */ /* 0x0022e400080211ff */
[----:B---3--:R-:W-:Y:S05]  /*7af0*/  @!P1 NANOSLEEP.SYNCS 0x989680 ;  /* 0x009896800000995d */ /* 0x008fea0003900000 */
[----:B------:R-:W3:Y:S02]  /*7b00*/  @!P1 SYNCS.PHASECHK.TRANS64 P1, [R2+URZ+0x60], R4 ;  /* 0x00006004020095a7 */ /* 0x000ee400080210ff */
[----:B---3--:R-:W-:Y:S05]  /*7b10*/  @!P1 BRA `(.L_x_92) ;  /* 0xfffffffc00f09947 */ /* 0x008fea000383ffff */
[----:B------:R-:W-:Y:S05]  /*7b20*/  BRA `(.L_x_91) ;  /* 0xffffffe000207947 */ /* 0x000fea000383ffff */
.L_x_94:
[----:B-1----:R1:W2:Y:S02]  /*7b30*/  SYNCS.PHASECHK.TRANS64.TRYWAIT P0, [R44+URZ+0xc0], R3 ;  /* 0x0000c0032c0075a7 */ /* 0x0022a400080011ff */
[----:B--2---:R-:W-:Y:S05]  /*7b40*/  @!P0 NANOSLEEP.SYNCS 0x989680 ;  /* 0x009896800000895d */ /* 0x004fea0003900000 */
[----:B------:R-:W2:Y:S02]  /*7b50*/  @!P0 SYNCS.PHASECHK.TRANS64 P0, [R44+URZ+0xc0], R3 ;  /* 0x0000c0032c0085a7 */ /* 0x000ea400080010ff */
[----:B--2---:R-:W-:Y:S05]  /*7b60*/  @!P0 BRA `(.L_x_94) ;  /* 0xfffffffc00f08947 */ /* 0x004fea000383ffff */
[----:B------:R-:W-:Y:S05]  /*7b70*/  BRA `(.L_x_93) ;  /* 0xffffffe000707947 */ /* 0x000fea000383ffff */
.L_x_105:
[----:B-1----:R1:W2:Y:S02]  /*7b80*/  SYNCS.PHASECHK.TRANS64.TRYWAIT P0, [R2+URZ+0x60], R45 ;  /* 0x0000602d020075a7 */ /* 0x0022a400080011ff */
[----:B--2---:R-:W-:Y:S05]  /*7b90*/  @!P0 NANOSLEEP.SYNCS 0x989680 ;  /* 0x009896800000895d */ /* 0x004fea0003900000 */
[----:B------:R-:W2:Y:S02]  /*7ba0*/  @!P0 SYNCS.PHASECHK.TRANS64 P0, [R2+URZ+0x60], R45 ;  /* 0x0000602d020085a7 */ /* 0x000ea400080010ff */
[----:B--2---:R-:W-:Y:S05]  /*7bb0*/  @!P0 BRA `(.L_x_105) ;  /* 0xfffffffc00f08947 */ /* 0x004fea000383ffff */
[----:B------:R-:W-:Y:S05]  /*7bc0*/  BRA `(.L_x_104) ;  /* 0xffffffe800807947 */ /* 0x000fea000383ffff */
        .weak           $__internal_0_$__cuda_sm10x_tcgen05_guardrail_trap_col_being_dealloced_not_returned_by_alloc
        .type           $__internal_0_$__cuda_sm10x_tcgen05_guardrail_trap_col_being_dealloced_not_returned_by_alloc,@function
        .size           $__internal_0_$__cuda_sm10x_tcgen05_guardrail_trap_col_being_dealloced_not_returned_by_alloc,($__internal_1_$__cuda_sm10x_tcgen05_guardrail_trap_phase_invalid_during_alloc - $__internal_0_$__cuda_sm10x_tcgen05_guardrail_trap_col_being_dealloced_not_returned_by_alloc)
$__internal_0_$__cuda_sm10x_tcgen05_guardrail_trap_col_being_dealloced_not_returned_by_alloc:
[----:B------:R-:W-:Y:S05]  /*7bd0*/  BPT.TRAP 0x1 ;  /* 0x000000040000795c */ /* 0x000fea0000300000 */
[----:B------:R-:W-:-:S04]  /*7be0*/  HFMA2 R3, -RZ, RZ, 0, 0 ;  /* 0x00000000ff037431 */ /* 0x000fc800000001ff */
[----:B------:R-:W-:Y:S05]  /*7bf0*/  RET.REL.NODEC R2 `(_ZN7cutlass13device_kernelINS_4gemm6kernel13GemmUniversalIN4cute5tupleIJiiiiEEENS1_10collective13CollectiveMmaINS1_35MainloopSm100TmaUmmaWarpSpecializedILi6ELi2ELi4ENS5_IJNS4_1CILi1EEESB_SB_EEEEENS5_IJNSA_ILi64EEESE_NSA_ILi128EEEEEENS_10bfloat16_tENS5_IJlSB_lEEESH_NS5_IJSB_llEEENS4_8TiledMMAINS4_8MMA_AtomIJNS4_20SM100_MMA_F16BF16_SSISH_SH_fLi64ELi64ELNS4_4UMMA5MajorE0ELSO_1ELNSN_7ScaleInE0ELSP_0EEEEEENS4_6LayoutISC_NS5_IJNSA_ILi0EEEST_ST_EEEEENS5_IJNS4_10UnderscoreESW_SW_EEEEENS4_13SM90_TMA_LOADENS4_14ComposedLayoutINS4_7SwizzleILi3ELi4ELi3EEENS4_18smem_ptr_flag_bitsILi16EEENSS_INS5_IJNSA_ILi8EEESE_EEENS5_IJSE_SB_EEEEEEEvNS4_8identityESZ_NS10_IS12_S14_NSS_INS5_IJSE_S15_EEENS5_IJSB_SE_EEEEEEEvS1A_EENS_8epilogue10collective18CollectiveEpilogueINS1G_23Sm100TmaWarpSpecializedILi3ELi2ELi16ELb1ELb0EEEJSG_NS5_IJNSS_ISE_SB_EENSS_INSA_ILi32EEESB_EEEEESH_SI_SH_SI_NS1G_6fusion15FusionCallbacksIS1K_NS1P_17LinearCombinationISH_fSH_fLNS_15FloatRoundStyleE2EEESG_S1O_JEEENS4_5SM1004TMEM4LOAD26SM100_TMEM_LOAD_16dp256b4xESZ_NS10_INS11_ILi2ELi4ELi3EEES14_NSS_INS5_IJS15_S1M_EEENS5_IJS1M_SB_EEEEEEENS4_17SM75_U32x4_LDSM_NENS4_14SM90_TMA_STOREES23_NS4_17SM90_U32x4_STSM_NENS4_39AutoVectorizingCopyWithAssumedAlignmentILi128EEEEEEvvEEEEvNT_6ParamsE) ;  /* 0xffffff8402007950 */ /* 0x000fea0003c3ffff */
        .weak           $__internal_1_$__cuda_sm10x_tcgen05_guardrail_trap_phase_invalid_during_alloc
        .type           $__internal_1_$__cuda_sm10x_tcgen05_guardrail_trap_phase_invalid_during_alloc,@function
        .size           $__internal_1_$__cuda_sm10x_tcgen05_guardrail_trap_phase_invalid_during_alloc,($__internal_2_$__cuda_sm10x_tcgen05_guardrail_trap_unallocated_columns_being_dealloced - $__internal_1_$__cuda_sm10x_tcgen05_guardrail_trap_phase_invalid_during_alloc)
$__internal_1_$__cuda_sm10x_tcgen05_guardrail_trap_phase_invalid_during_alloc:
[----:B------:R-:W-:Y:S05]  /*7c00*/  BPT.TRAP 0x1 ;  /* 0x000000040000795c */ /* 0x000fea0000300000 */
[----:B------:R-:W-:-:S04]  /*7c10*/  MOV R3, 0x0 ;  /* 0x0000000000037802 */ /* 0x000fc80000000f00 */
[----:B------:R-:W-:Y:S05]  /*7c20*/  RET.REL.NODEC R2 `(_ZN7cutlass13device_kernelINS_4gemm6kernel13GemmUniversalIN4cute5tupleIJiiiiEEENS1_10collective13CollectiveMmaINS1_35MainloopSm100TmaUmmaWarpSpecializedILi6ELi2ELi4ENS5_IJNS4_1CILi1EEESB_SB_EEEEENS5_IJNSA_ILi64EEESE_NSA_ILi128EEEEEENS_10bfloat16_tENS5_IJlSB_lEEESH_NS5_IJSB_llEEENS4_8TiledMMAINS4_8MMA_AtomIJNS4_20SM100_MMA_F16BF16_SSISH_SH_fLi64ELi64ELNS4_4UMMA5MajorE0ELSO_1ELNSN_7ScaleInE0ELSP_0EEEEEENS4_6LayoutISC_NS5_IJNSA_ILi0EEEST_ST_EEEEENS5_IJNS4_10UnderscoreESW_SW_EEEEENS4_13SM90_TMA_LOADENS4_14ComposedLayoutINS4_7SwizzleILi3ELi4ELi3EEENS4_18smem_ptr_flag_bitsILi16EEENSS_INS5_IJNSA_ILi8EEESE_EEENS5_IJSE_SB_EEEEEEEvNS4_8identityESZ_NS10_IS12_S14_NSS_INS5_IJSE_S15_EEENS5_IJSB_SE_EEEEEEEvS1A_EENS_8epilogue10collective18CollectiveEpilogueINS1G_23Sm100TmaWarpSpecializedILi3ELi2ELi16ELb1ELb0EEEJSG_NS5_IJNSS_ISE_SB_EENSS_INSA_ILi32EEESB_EEEEESH_SI_SH_SI_NS1G_6fusion15FusionCallbacksIS1K_NS1P_17LinearCombinationISH_fSH_fLNS_15FloatRoundStyleE2EEESG_S1O_JEEENS4_5SM1004TMEM4LOAD26SM100_TMEM_LOAD_16dp256b4xESZ_NS10_INS11_ILi2ELi4ELi3EEES14_NSS_INS5_IJS15_S1M_EEENS5_IJS1M_SB_EEEEEEENS4_17SM75_U32x4_LDSM_NENS4_14SM90_TMA_STOREES23_NS4_17SM90_U32x4_STSM_NENS4_39AutoVectorizingCopyWithAssumedAlignmentILi128EEEEEEvvEEEEvNT_6ParamsE) ;  /* 0xffffff8002f47950 */ /* 0x000fea0003c3ffff */
        .weak           $__internal_2_$__cuda_sm10x_tcgen05_guardrail_trap_unallocated_columns_being_dealloced
        .type           $__internal_2_$__cuda_sm10x_tcgen05_guardrail_trap_unallocated_columns_being_dealloced,@function
        .size           $__internal_2_$__cuda_sm10x_tcgen05_guardrail_trap_unallocated_columns_being_dealloced,(.L_x_160 - $__internal_2_$__cuda_sm10x_tcgen05_guardrail_trap_unallocated_columns_being_dealloced)
$__internal_2_$__cuda_sm10x_tcgen05_guardrail_trap_unallocated_columns_being_dealloced:
[----:B------:R-:W-:Y:S05]  /*7c30*/  BPT.TRAP 0x1 ;  /* 0x000000040000795c */ /* 0x000fea0000300000 */
[----:B------:R-:W-:-:S04]  /*7c40*/  HFMA2 R3, -RZ, RZ, 0, 0 ;  /* 0x00000000ff037431 */ /* 0x000fc800000001ff */
[----:B------:R-:W-:Y:S05]  /*7c50*/  RET.REL.NODEC R2 `(_ZN7cutlass13device_kernelINS_4gemm6kernel13GemmUniversalIN4cute5tupleIJiiiiEEENS1_10collective13CollectiveMmaINS1_35MainloopSm100TmaUmmaWarpSpecializedILi6ELi2ELi4ENS5_IJNS4_1CILi1EEESB_SB_EEEEENS5_IJNSA_ILi64EEESE_NSA_ILi128EEEEEENS_10bfloat16_tENS5_IJlSB_lEEESH_NS5_IJSB_llEEENS4_8TiledMMAINS4_8MMA_AtomIJNS4_20SM100_MMA_F16BF16_SSISH_SH_fLi64ELi64ELNS4_4UMMA5MajorE0ELSO_1ELNSN_7ScaleInE0ELSP_0EEEEEENS4_6LayoutISC_NS5_IJNSA_ILi0EEEST_ST_EEEEENS5_IJNS4_10UnderscoreESW_SW_EEEEENS4_13SM90_TMA_LOADENS4_14ComposedLayoutINS4_7SwizzleILi3ELi4ELi3EEENS4_18smem_ptr_flag_bitsILi16EEENSS_INS5_IJNSA_ILi8EEESE_EEENS5_IJSE_SB_EEEEEEEvNS4_8identityESZ_NS10_IS12_S14_NSS_INS5_IJSE_S15_EEENS5_IJSB_SE_EEEEEEEvS1A_EENS_8epilogue10collective18CollectiveEpilogueINS1G_23Sm100TmaWarpSpecializedILi3ELi2ELi16ELb1ELb0EEEJSG_NS5_IJNSS_ISE_SB_EENSS_INSA_ILi32EEESB_EEEEESH_SI_SH_SI_NS1G_6fusion15FusionCallbacksIS1K_NS1P_17LinearCombinationISH_fSH_fLNS_15FloatRoundStyleE2EEESG_S1O_JEEENS4_5SM1004TMEM4LOAD26SM100_TMEM_LOAD_16dp256b4xESZ_NS10_INS11_ILi2ELi4ELi3EEES14_NSS_INS5_IJS15_S1M_EEENS5_IJS1M_SB_EEEEEEENS4_17SM75_U32x4_LDSM_NENS4_14SM90_TMA_STOREES23_NS4_17SM90_U32x4_STSM_NENS4_39AutoVectorizingCopyWithAssumedAlignmentILi128EEEEEEvvEEEEvNT_6ParamsE) ;  /* 0xffffff8002e87950 */ /* 0x000fea0003c3ffff */
.L_x_159:
[----:B------:R-:W-:-:S00]  /*7c60*/  BRA `(.L_x_159) ;  /* 0xfffffffc00fc7947 */ /* 0x000fc0000383ffff */
[----:B------:R-:W-:-:S00]  /*7c70*/  NOP ;  /* 0x0000000000007918 */ /* 0x000fc00000000000 */
        /* <DEDUP_REMOVED lines=8> */
.L_x_160:


//--------------------- .nv.global.init           --------------------------
	.section	.nv.global.init,"aw",@progbits
.nv.global.init:
	.type		$str$27,@object
	.size		$str$27,($str$28 - $str$27)
$str$27:
        /*0000*/ 	.byte	0x28, 0x61, 0x64, 0x64, 0x72, 0x65, 0x73, 0x73, 0x20, 0x26, 0x20, 0x6d, 0x61, 0x73, 0x6b, 0x29
        /*0010*/ 	.byte	0x20, 0x3d, 0x3d, 0x20, 0x30, 0x00
	.type		$str$28,@object
	.size		$str$28,($str$26 - $str$28)
$str$28:
        /*0016*/ 	.byte	0x2f, 0x74, 0x6d, 0x70, 0x2f, 0x63, 0x75, 0x74, 0x6c, 0x61, 0x73, 0x73, 0x5f, 0x73, 0x77, 0x65
        /*0026*/ 	.byte	0x65, 0x70, 0x5f, 0x73, 0x72, 0x63, 0x2f, 0x69, 0x6e, 0x63, 0x6c, 0x75, 0x64, 0x65, 0x2f, 0x63
        /*0036*/ 	.byte	0x75, 0x74, 0x65, 0x2f, 0x70, 0x6f, 0x69, 0x6e, 0x74, 0x65, 0x72, 0x5f, 0x66, 0x6c, 0x61, 0x67
        /*0046*/ 	.byte	0x67, 0x65, 0x64, 0x2e, 0x68, 0x70, 0x70, 0x00
	.type		$str$26,@object
	.size		$str$26,($str$25 - $str$26)
$str$26:
        /*004e*/ 	.byte	0x2f, 0x74, 0x6d, 0x70, 0x2f, 0x63, 0x75, 0x74, 0x6c, 0x61, 0x73, 0x73, 0x5f, 0x73, 0x77, 0x65
        /*005e*/ 	.byte	0x65, 0x70, 0x5f, 0x73, 0x72, 0x63, 0x2f, 0x69, 0x6e, 0x63, 0x6c, 0x75, 0x64, 0x65, 0x2f, 0x63
        /*006e*/ 	.byte	0x75, 0x74, 0x65, 0x2f, 0x61, 0x74, 0x6f, 0x6d, 0x2f, 0x63, 0x6f, 0x70, 0x79, 0x5f, 0x74, 0x72
        /*007e*/ 	.byte	0x61, 0x69, 0x74, 0x73, 0x5f, 0x73, 0x6d, 0x31, 0x30, 0x30, 0x2e, 0x68, 0x70, 0x70, 0x00
	.type		$str$25,@object
	.size		$str$25,(__unnamed_1 - $str$25)
$str$25:
        /*008d*/ 	.byte	0x28, 0x28, 0x75, 0x69, 0x6e, 0x74, 0x33, 0x32, 0x5f, 0x74, 0x28, 0x74, 0x68, 0x72, 0x65, 0x61
        /*009d*/ 	.byte	0x64, 0x49, 0x64, 0x78, 0x2e, 0x78, 0x29, 0x20, 0x2f, 0x20, 0x33, 0x32, 0x29, 0x20, 0x25, 0x20
        /*00ad*/ 	.byte	0x34, 0x29, 0x20, 0x3d, 0x3d, 0x20, 0x28, 0x28, 0x28, 0x74, 0x6d, 0x65, 0x6d, 0x5f, 0x61, 0x64
        /*00bd*/ 	.byte	0x64, 0x72, 0x20, 0x3e, 0x3e, 0x20, 0x31, 0x36, 0x29, 0x20, 0x2f, 0x20, 0x33, 0x32, 0x29, 0x20
        /*00cd*/ 	.byte	0x25, 0x20, 0x34, 0x29, 0x00
	.type		__unnamed_1,@object
	.size		__unnamed_1,(__unnamed_2 - __unnamed_1)
__unnamed_1:
        /*00d2*/ 	.byte	0x61, 0x75, 0x74, 0x6f, 0x20, 0x63, 0x75, 0x74, 0x65, 0x3a, 0x3a, 0x61, 0x73, 0x5f, 0x70, 0x6f
        /* <DEDUP_REMOVED lines=24> */
        /*0262*/ 	.byte	0x30, 0x34, 0x38, 0x3e, 0x3e, 0x3e, 0x3e, 0x5d, 0x00
	.type		__unnamed_2,@object
	.size		__unnamed_2,(.L_2 - __unnamed_2)
__unnamed_2:
        /* <DEDUP_REMOVED lines=45> */
        /*053b*/ 	.byte	0x3e, 0x3e, 0x3e, 0x5d, 0x00
.L_2:


//--------------------- .nv.shared._ZN7cutlass13device_kernelINS_4gemm6kernel13GemmUniversalIN4cute5tupleIJiiiiEEENS1_10collective13CollectiveMmaINS1_35MainloopSm100TmaUmmaWarpSpecializedILi6ELi2ELi4ENS5_IJNS4_1CILi1EEESB_SB_EEEEENS5_IJNSA_ILi64EEESE_NSA_ILi128EEEEEENS_10bfloat16_tENS5_IJlSB_lEEESH_NS5_IJSB_llEEENS4_8TiledMMAINS4_8MMA_AtomIJNS4_20SM100_MMA_F16BF16_SSISH_SH_fLi64ELi64ELNS4_4UMMA5MajorE0ELSO_1ELNSN_7ScaleInE0ELSP_0EEEEEENS4_6LayoutISC_NS5_IJNSA_ILi0EEEST_ST_EEEEENS5_IJNS4_10UnderscoreESW_SW_EEEEENS4_13SM90_TMA_LOADENS4_14ComposedLayoutINS4_7SwizzleILi3ELi4ELi3EEENS4_18smem_ptr_flag_bitsILi16EEENSS_INS5_IJNSA_ILi8EEESE_EEENS5_IJSE_SB_EEEEEEEvNS4_8identityESZ_NS10_IS12_S14_NSS_INS5_IJSE_S15_EEENS5_IJSB_SE_EEEEEEEvS1A_EENS_8epilogue10collective18CollectiveEpilogueINS1G_23Sm100TmaWarpSpecializedILi3ELi2ELi16ELb1ELb0EEEJSG_NS5_IJNSS_ISE_SB_EENSS_INSA_ILi32EEESB_EEEEESH_SI_SH_SI_NS1G_6fusion15FusionCallbacksIS1K_NS1P_17LinearCombinationISH_fSH_fLNS_15FloatRoundStyleE2EEESG_S1O_JEEENS4_5SM1004TMEM4LOAD26SM100_TMEM_LOAD_16dp256b4xESZ_NS10_INS11_ILi2ELi4ELi3EEES14_NSS_INS5_IJS15_S1M_EEENS5_IJS1M_SB_EEEEEEENS4_17SM75_U32x4_LDSM_NENS4_14SM90_TMA_STOREES23_NS4_17SM90_U32x4_STSM_NENS4_39AutoVectorizingCopyWithAssumedAlignmentILi128EEEEEEvvEEEEvNT_6ParamsE --------------------------
	.section	.nv.shared._ZN7cutlass13device_kernelINS_4gemm6kernel13GemmUniversalIN4cute5tupleIJiiiiEEENS1_10collective13CollectiveMmaINS1_35MainloopSm100TmaUmmaWarpSpecializedILi6ELi2ELi4ENS5_IJNS4_1CILi1EEESB_SB_EEEEENS5_IJNSA_ILi64EEESE_NSA_ILi128EEEEEENS_10bfloat16_tENS5_IJlSB_lEEESH_NS5_IJSB_llEEENS4_8TiledMMAINS4_8MMA_AtomIJNS4_20SM100_MMA_F16BF16_SSISH_SH_fLi64ELi64ELNS4_4UMMA5MajorE0ELSO_1ELNSN_7ScaleInE0ELSP_0EEEEEENS4_6LayoutISC_NS5_IJNSA_ILi0EEEST_ST_EEEEENS5_IJNS4_10UnderscoreESW_SW_EEEEENS4_13SM90_TMA_LOADENS4_14ComposedLayoutINS4_7SwizzleILi3ELi4ELi3EEENS4_18smem_ptr_flag_bitsILi16EEENSS_INS5_IJNSA_ILi8EEESE_EEENS5_IJSE_SB_EEEEEEEvNS4_8identityESZ_NS10_IS12_S14_NSS_INS5_IJSE_S15_EEENS5_IJSB_SE_EEEEEEEvS1A_EENS_8epilogue10collective18CollectiveEpilogueINS1G_23Sm100TmaWarpSpecializedILi3ELi2ELi16ELb1ELb0EEEJSG_NS5_IJNSS_ISE_SB_EENSS_INSA_ILi32EEESB_EEEEESH_SI_SH_SI_NS1G_6fusion15FusionCallbacksIS1K_NS1P_17LinearCombinationISH_fSH_fLNS_15FloatRoundStyleE2EEESG_S1O_JEEENS4_5SM1004TMEM4LOAD26SM100_TMEM_LOAD_16dp256b4xESZ_NS10_INS11_ILi2ELi4ELi3EEES14_NSS_INS5_IJS15_S1M_EEENS5_IJS1M_SB_EEEEEEENS4_17SM75_U32x4_LDSM_NENS4_14SM90_TMA_STOREES23_NS4_17SM90_U32x4_STSM_NENS4_39AutoVectorizingCopyWithAssumedAlignmentILi128EEEEEEvvEEEEvNT_6ParamsE,"aw",@nobits
	.sectionflags	@""
	.align	16
	.zero		1024


//--------------------- .nv.shared.reserved.0     --------------------------
	.section	.nv.shared.reserved.0,"aw",@nobits
	.weak		__nv_reservedSMEM_offset_0_alias
	.size		__nv_reservedSMEM_offset_0_alias, 0, 64
	.other		__nv_reservedSMEM_offset_0_alias,@"STO_CUDA_RESERVED_SHARED STV_DEFAULT"
__nv_reservedSMEM_offset_0_alias:
	.zero		0
.nv.shared.reserved.0:
	.zero		64
	.weak		__nv_reservedSMEM_tcgen05_partition
	.type		__nv_reservedSMEM_tcgen05_partition,@object
	.size		__nv_reservedSMEM_tcgen05_partition,(.L_0 - __nv_reservedSMEM_tcgen05_partition)
__nv_reservedSMEM_tcgen05_partition:
	.zero		32
.L_0:


//--------------------- .nv.global                --------------------------
	.section	.nv.global,"aw",@nobits
.nv.global:
	.type		_ZN40_INTERNAL_292a32fa_4_k_cu_06de6d84_271224cute1_E,@object
	.size		_ZN40_INTERNAL_292a32fa_4_k_cu_06de6d84_271224cute1_E,(_ZN40_INTERNAL_292a32fa_4_k_cu_06de6d84_271224cuda3std3__45__cpo6cbeginE - _ZN40_INTERNAL_292a32fa_4_k_cu_06de6d84_271224cute1_E)
_ZN40_INTERNAL_292a32fa_4_k_cu_06de6d84_271224cute1_E:
	.zero		1
	.type		_ZN40_INTERNAL_292a32fa_4_k_cu_06de6d84_271224cuda3std3__45__cpo6cbeginE,@object
	.size		_ZN40_INTERNAL_292a32fa_4_k_cu_06de6d84_271224cuda3std3__45__cpo6cbeginE,(_ZN40_INTERNAL_292a32fa_4_k_cu_06de6d84_271224cuda3std3__48in_placeE - _ZN40_INTERNAL_292a32fa_4_k_cu_06de6d84_271224cuda3std3__45__cpo6cbeginE)
_ZN40_INTERNAL_292a32fa_4_k_cu_06de6d84_271224cuda3std3__45__cpo6cbeginE:
	.zero		1
	.type		_ZN40_INTERNAL_292a32fa_4_k_cu_06de6d84_271224cuda3std3__48in_placeE,@object
	.size		_ZN40_INTERNAL_292a32fa_4_k_cu_06de6d84_271224cuda3std3__48in_placeE,(_ZN40_INTERNAL_292a32fa_4_k_cu_06de6d84_271224cuda3std6ranges3__45__cpo9iter_moveE - _ZN40_INTERNAL_292a32fa_4_k_cu_06de6d84_271224cuda3std3__48in_placeE)
_ZN40_INTERNAL_292a32fa_4_k_cu_06de6d84_271224cuda3std3__48in_placeE:
	.zero		1
	.type		_ZN40_INTERNAL_292a32fa_4_k_cu_06de6d84_271224cuda3std6ranges3__45__cpo9iter_moveE,@object
	.size		_ZN40_INTERNAL_292a32fa_4_k_cu_06de6d84_271224cuda3std6ranges3__45__cpo9iter_moveE,(_ZN40_INTERNAL_292a32fa_4_k_cu_06de6d84_271224cuda3std3__45__cpo5beginE - _ZN40_INTERNAL_292a32fa_4_k_cu_06de6d84_271224cuda3std6ranges3__45__cpo9iter_moveE)
_ZN40_INTERNAL_292a32fa_4_k_cu_06de6d84_271224cuda3std6ranges3__45__cpo9iter_moveE:
	.zero		1
	.type		_ZN40_INTERNAL_292a32fa_4_k_cu_06de6d84_271224cuda3std3__45__cpo5beginE,@object
	.size		_ZN40_INTERNAL_292a32fa_4_k_cu_06de6d84_271224cuda3std3__45__cpo5beginE,(_ZN40_INTERNAL_292a32fa_4_k_cu_06de6d84_271224cuda3std3__442_GLOBAL__N__292a32fa_4_k_cu_06de6d84_271226ignoreE - _ZN40_INTERNAL_292a32fa_4_k_cu_06de6d84_271224cuda3std3__45__cpo5beginE)
_ZN40_INTERNAL_292a32fa_4_k_cu_06de6d84_271224cuda3std3__45__cpo5beginE:
	.zero		1
	.type		_ZN40_INTERNAL_292a32fa_4_k_cu_06de6d84_271224cuda3std3__442_GLOBAL__N__292a32fa_4_k_cu_06de6d84_271226ignoreE,@object
	.size		_ZN40_INTERNAL_292a32fa_4_k_cu_06de6d84_271224cuda3std3__442_GLOBAL__N__292a32fa_4_k_cu_06de6d84_271226ignoreE,(_ZN40_INTERNAL_292a32fa_4_k_cu_06de6d84_271224cute7productE - _ZN40_INTERNAL_292a32fa_4_k_cu_06de6d84_271224cuda3std3__442_GLOBAL__N__292a32fa_4_k_cu_06de6d84_271226ignoreE)
_ZN40_INTERNAL_292a32fa_4_k_cu_06de6d84_271224cuda3std3__442_GLOBAL__N__292a32fa_4_k_cu_06de6d84_271226ignoreE:
	.zero		1
	.type		_ZN40_INTERNAL_292a32fa_4_k_cu_06de6d84_271224cute7productE,@object
	.size		_ZN40_INTERNAL_292a32fa_4_k_cu_06de6d84_271224cute7productE,(_ZN40_INTERNAL_292a32fa_4_k_cu_06de6d84_271224cuda3std3__45__cpo3endE - _ZN40_INTERNAL_292a32fa_4_k_cu_06de6d84_271224cute7productE)
_ZN40_INTERNAL_292a32fa_4_k_cu_06de6d84_271224cute7productE:
	.zero		1
	.type		_ZN40_INTERNAL_292a32fa_4_k_cu_06de6d84_271224cuda3std3__45__cpo3endE,@object
	.size		_ZN40_INTERNAL_292a32fa_4_k_cu_06de6d84_271224cuda3std3__45__cpo3endE,(_ZN40_INTERNAL_292a32fa_4_k_cu_06de6d84_271224cuda3std3__419piecewise_constructE - _ZN40_INTERNAL_292a32fa_4_k_cu_06de6d84_271224cuda3std3__45__cpo3endE)
_ZN40_INTERNAL_292a32fa_4_k_cu_06de6d84_271224cuda3std3__45__cpo3endE:
	.zero		1
	.type		_ZN40_INTERNAL_292a32fa_4_k_cu_06de6d84_271224cuda3std3__419piecewise_constructE,@object
	.size		_ZN40_INTERNAL_292a32fa_4_k_cu_06de6d84_271224cuda3std3__419piecewise_constructE,(_ZN40_INTERNAL_292a32fa_4_k_cu_06de6d84_271224cuda3std3__45__cpo4cendE - _ZN40_INTERNAL_292a32fa_4_k_cu_06de6d84_271224cuda3std3__419piecewise_constructE)
_ZN40_INTERNAL_292a32fa_4_k_cu_06de6d84_271224cuda3std3__419piecewise_constructE:
	.zero		1
	.type		_ZN40_INTERNAL_292a32fa_4_k_cu_06de6d84_271224cuda3std3__45__cpo4cendE,@object
	.size		_ZN40_INTERNAL_292a32fa_4_k_cu_06de6d84_271224cuda3std3__45__cpo4cendE,(_ZN40_INTERNAL_292a32fa_4_k_cu_06de6d84_271224cuda3std6ranges3__45__cpo4swapE - _ZN40_INTERNAL_292a32fa_4_k_cu_06de6d84_271224cuda3std3__45__cpo4cendE)
_ZN40_INTERNAL_292a32fa_4_k_cu_06de6d84_271224cuda3std3__45__cpo4cendE:
	.zero		1
	.type		_ZN40_INTERNAL_292a32fa_4_k_cu_06de6d84_271224cuda3std6ranges3__45__cpo4swapE,@object
	.size		_ZN40_INTERNAL_292a32fa_4_k_cu_06de6d84_271224cuda3std6ranges3__45__cpo4swapE,(.L_10 - _ZN40_INTERNAL_292a32fa_4_k_cu_06de6d84_271224cuda3std6ranges3__45__cpo4swapE)
_ZN40_INTERNAL_292a32fa_4_k_cu_06de6d84_271224cuda3std6ranges3__45__cpo4swapE:
	.zero		1
.L_10:


//--------------------- .nv.constant0._ZN7cutlass13device_kernelINS_4gemm6kernel13GemmUniversalIN4cute5tupleIJiiiiEEENS1_10collective13CollectiveMmaINS1_35MainloopSm100TmaUmmaWarpSpecializedILi6ELi2ELi4ENS5_IJNS4_1CILi1EEESB_SB_EEEEENS5_IJNSA_ILi64EEESE_NSA_ILi128EEEEEENS_10bfloat16_tENS5_IJlSB_lEEESH_NS5_IJSB_llEEENS4_8TiledMMAINS4_8MMA_AtomIJNS4_20SM100_MMA_F16BF16_SSISH_SH_fLi64ELi64ELNS4_4UMMA5MajorE0ELSO_1ELNSN_7ScaleInE0ELSP_0EEEEEENS4_6LayoutISC_NS5_IJNSA_ILi0EEEST_ST_EEEEENS5_IJNS4_10UnderscoreESW_SW_EEEEENS4_13SM90_TMA_LOADENS4_14ComposedLayoutINS4_7SwizzleILi3ELi4ELi3EEENS4_18smem_ptr_flag_bitsILi16EEENSS_INS5_IJNSA_ILi8EEESE_EEENS5_IJSE_SB_EEEEEEEvNS4_8identityESZ_NS10_IS12_S14_NSS_INS5_IJSE_S15_EEENS5_IJSB_SE_EEEEEEEvS1A_EENS_8epilogue10collective18CollectiveEpilogueINS1G_23Sm100TmaWarpSpecializedILi3ELi2ELi16ELb1ELb0EEEJSG_NS5_IJNSS_ISE_SB_EENSS_INSA_ILi32EEESB_EEEEESH_SI_SH_SI_NS1G_6fusion15FusionCallbacksIS1K_NS1P_17LinearCombinationISH_fSH_fLNS_15FloatRoundStyleE2EEESG_S1O_JEEENS4_5SM1004TMEM4LOAD26SM100_TMEM_LOAD_16dp256b4xESZ_NS10_INS11_ILi2ELi4ELi3EEES14_NSS_INS5_IJS15_S1M_EEENS5_IJS1M_SB_EEEEEEENS4_17SM75_U32x4_LDSM_NENS4_14SM90_TMA_STOREES23_NS4_17SM90_U32x4_STSM_NENS4_39AutoVectorizingCopyWithAssumedAlignmentILi128EEEEEEvvEEEEvNT_6ParamsE --------------------------
	.section	.nv.constant0._ZN7cutlass13device_kernelINS_4gemm6kernel13GemmUniversalIN4cute5tupleIJiiiiEEENS1_10collective13CollectiveMmaINS1_35MainloopSm100TmaUmmaWarpSpecializedILi6ELi2ELi4ENS5_IJNS4_1CILi1EEESB_SB_EEEEENS5_IJNSA_ILi64EEESE_NSA_ILi128EEEEEENS_10bfloat16_tENS5_IJlSB_lEEESH_NS5_IJSB_llEEENS4_8TiledMMAINS4_8MMA_AtomIJNS4_20SM100_MMA_F16BF16_SSISH_SH_fLi64ELi64ELNS4_4UMMA5MajorE0ELSO_1ELNSN_7ScaleInE0ELSP_0EEEEEENS4_6LayoutISC_NS5_IJNSA_ILi0EEEST_ST_EEEEENS5_IJNS4_10UnderscoreESW_SW_EEEEENS4_13SM90_TMA_LOADENS4_14ComposedLayoutINS4_7SwizzleILi3ELi4ELi3EEENS4_18smem_ptr_flag_bitsILi16EEENSS_INS5_IJNSA_ILi8EEESE_EEENS5_IJSE_SB_EEEEEEEvNS4_8identityESZ_NS10_IS12_S14_NSS_INS5_IJSE_S15_EEENS5_IJSB_SE_EEEEEEEvS1A_EENS_8epilogue10collective18CollectiveEpilogueINS1G_23Sm100TmaWarpSpecializedILi3ELi2ELi16ELb1ELb0EEEJSG_NS5_IJNSS_ISE_SB_EENSS_INSA_ILi32EEESB_EEEEESH_SI_SH_SI_NS1G_6fusion15FusionCallbacksIS1K_NS1P_17LinearCombinationISH_fSH_fLNS_15FloatRoundStyleE2EEESG_S1O_JEEENS4_5SM1004TMEM4LOAD26SM100_TMEM_LOAD_16dp256b4xESZ_NS10_INS11_ILi2ELi4ELi3EEES14_NSS_INS5_IJS15_S1M_EEENS5_IJS1M_SB_EEEEEEENS4_17SM75_U32x4_LDSM_NENS4_14SM90_TMA_STOREES23_NS4_17SM90_U32x4_STSM_NENS4_39AutoVectorizingCopyWithAssumedAlignmentILi128EEEEEEvvEEEEvNT_6ParamsE,"a",@progbits
	.sectionflags	@""
	.align	4
.nv.constant0._ZN7cutlass13device_kernelINS_4gemm6kernel13GemmUniversalIN4cute5tupleIJiiiiEEENS1_10collective13CollectiveMmaINS1_35MainloopSm100TmaUmmaWarpSpecializedILi6ELi2ELi4ENS5_IJNS4_1CILi1EEESB_SB_EEEEENS5_IJNSA_ILi64EEESE_NSA_ILi128EEEEEENS_10bfloat16_tENS5_IJlSB_lEEESH_NS5_IJSB_llEEENS4_8TiledMMAINS4_8MMA_AtomIJNS4_20SM100_MMA_F16BF16_SSISH_SH_fLi64ELi64ELNS4_4UMMA5MajorE0ELSO_1ELNSN_7ScaleInE0ELSP_0EEEEEENS4_6LayoutISC_NS5_IJNSA_ILi0EEEST_ST_EEEEENS5_IJNS4_10UnderscoreESW_SW_EEEEENS4_13SM90_TMA_LOADENS4_14ComposedLayoutINS4_7SwizzleILi3ELi4ELi3EEENS4_18smem_ptr_flag_bitsILi16EEENSS_INS5_IJNSA_ILi8EEESE_EEENS5_IJSE_SB_EEEEEEEvNS4_8identityESZ_NS10_IS12_S14_NSS_INS5_IJSE_S15_EEENS5_IJSB_SE_EEEEEEEvS1A_EENS_8epilogue10collective18CollectiveEpilogueINS1G_23Sm100TmaWarpSpecializedILi3ELi2ELi16ELb1ELb0EEEJSG_NS5_IJNSS_ISE_SB_EENSS_INSA_ILi32EEESB_EEEEESH_SI_SH_SI_NS1G_6fusion15FusionCallbacksIS1K_NS1P_17LinearCombinationISH_fSH_fLNS_15FloatRoundStyleE2EEESG_S1O_JEEENS4_5SM1004TMEM4LOAD26SM100_TMEM_LOAD_16dp256b4xESZ_NS10_INS11_ILi2ELi4ELi3EEES14_NSS_INS5_IJS15_S1M_EEENS5_IJS1M_SB_EEEEEEENS4_17SM75_U32x4_LDSM_NENS4_14SM90_TMA_STOREES23_NS4_17SM90_U32x4_STSM_NENS4_39AutoVectorizingCopyWithAssumedAlignmentILi128EEEEEEvvEEEEvNT_6ParamsE:
	.zero		2944


//--------------------- SYMBOLS --------------------------

	.type		.nv.reservedSmem.offset0,@object
	.size		.nv.reservedSmem.offset0,0x4
	.type		.nv.reservedSmem.cap,@object
	.size		.nv.reservedSmem.cap,0x4
	.type		__assertfail,@function
